	.target	sm_100a

	.elftype	@"ET_EXEC"


//--------------------- .note.nv.tkinfo           --------------------------
	.section	.note.nv.tkinfo,"",@"SHT_NOTE"
	.sectionflags	@"SHF_NOTE_NV_TKINFO"
	.tkinfo
        /*0018*/ 	.word	0x00000002
        /*0030*/ 	.string	""
        /*0030*/ 	.string	"ptxas"
        /*0030*/ 	.string	"Cuda compilation tools, release 13.0, V13.0.88"
        /*0030*/ 	.string	"Build cuda_13.0.r13.0/compiler.36424714_0"
        /*0030*/ 	.string	"-arch sm_100a -m 64 "



//--------------------- .note.nv.cuinfo           --------------------------
	.section	.note.nv.cuinfo,"",@"SHT_NOTE"
	.sectionflags	@"SHF_NOTE_NV_CUINFO"
        /*0018*/ 	.short	0x0002
        /*001a*/ 	.short	0x0064
        /*001c*/ 	.short	0x0082
	.zero		2


//--------------------- .nv.info                  --------------------------
	.section	.nv.info,"",@"SHT_CUDA_INFO"
	.align	4


	//----- nvinfo : EIATTR_REGCOUNT
	.align		4
        /*0000*/ 	.byte	0x04, 0x2f
        /*0002*/ 	.short	(.L_19 - .L_18)
	.align		4
.L_18:
        /*0004*/ 	.word	index@(_ZN7cutlass13device_kernelINS_4gemm6kernel13GemmUniversalIN4cute5tupleIJiiiiEEENS1_10collective13CollectiveMmaINS1_35MainloopSm100TmaUmmaWarpSpecializedILi4ELi2ELi2ENS5_IJNS4_1CILi1EEESB_SB_EEEEENS5_IJNSA_ILi128EEENSA_ILi256EEENSA_ILi32EEEEEENS_10bfloat16_tENS5_IJlSB_lEEESI_SJ_NS4_8TiledMMAINS4_8MMA_AtomIJNS4_20SM100_MMA_F16BF16_SSISI_SI_fLi128ELi256ELNS4_4UMMA5MajorE0ELSO_0ELNSN_7ScaleInE0ELSP_0EEEEEENS4_6LayoutISC_NS5_IJNSA_ILi0EEEST_ST_EEEEENS5_IJNS4_10UnderscoreESW_SW_EEEEENS4_13SM90_TMA_LOADENS4_14ComposedLayoutINS4_7SwizzleILi2ELi4ELi3EEENS4_18smem_ptr_flag_bitsILi16EEENSS_INS5_IJNSA_ILi8EEESG_EEENS5_IJSG_SB_EEEEEEEvNS4_8identityESZ_S19_vS1A_EENS_8epilogue10collective18CollectiveEpilogueINS1C_23Sm100TmaWarpSpecializedILi4ELi2ELi64ELb1ELb0EEEJSH_NS5_IJNSS_ISE_SB_EENSS_INSA_ILi64EEESB_EEEEESI_SJ_SI_SJ_NS1C_6fusion15FusionCallbacksIS1G_NS1L_17LinearCombinationISI_fSI_fLNS_15FloatRoundStyleE2EEESH_S1K_JEEENS4_5SM1004TMEM4LOAD26SM100_TMEM_LOAD_32dp32b64xESZ_NS10_INS11_ILi3ELi4ELi3EEES14_NSS_INS5_IJS15_S1I_EEENS5_IJS1I_SB_EEEEEEENS4_39AutoVectorizingCopyWithAssumedAlignmentILi128EEENS4_14SM90_TMA_STOREES1Z_S21_S21_EEEvvEEEEvNT_6ParamsE)
        /*0008*/ 	.word	0x000000b9


	//----- nvinfo : EIATTR_FRAME_SIZE
	.align		4
.L_19:
        /*000c*/ 	.byte	0x04, 0x11
        /*000e*/ 	.short	(.L_21 - .L_20)
	.align		4
.L_20:
        /*0010*/ 	.word	index@($__internal_2_$__cuda_sm10x_tcgen05_guardrail_trap_unallocated_columns_being_dealloced)
        /*0014*/ 	.word	0x00000000


	//----- nvinfo : EIATTR_FRAME_SIZE
	.align		4
.L_21:
        /*0018*/ 	.byte	0x04, 0x11
        /*001a*/ 	.short	(.L_23 - .L_22)
	.align		4
.L_22:
        /*001c*/ 	.word	index@($__internal_1_$__cuda_sm10x_tcgen05_guardrail_trap_phase_invalid_during_alloc)
        /*0020*/ 	.word	0x00000000


	//----- nvinfo : EIATTR_FRAME_SIZE
	.align		4
.L_23:
        /*0024*/ 	.byte	0x04, 0x11
        /*0026*/ 	.short	(.L_25 - .L_24)
	.align		4
.L_24:
        /*0028*/ 	.word	index@($__internal_0_$__cuda_sm10x_tcgen05_guardrail_trap_col_being_dealloced_not_returned_by_alloc)
        /*002c*/ 	.word	0x00000000


	//----- nvinfo : EIATTR_FRAME_SIZE
	.align		4
.L_25:
        /*0030*/ 	.byte	0x04, 0x11
        /*0032*/ 	.short	(.L_27 - .L_26)
	.align		4
.L_26:
        /*0034*/ 	.word	index@(_ZN7cutlass13device_kernelINS_4gemm6kernel13GemmUniversalIN4cute5tupleIJiiiiEEENS1_10collective13CollectiveMmaINS1_35MainloopSm100TmaUmmaWarpSpecializedILi4ELi2ELi2ENS5_IJNS4_1CILi1EEESB_SB_EEEEENS5_IJNSA_ILi128EEENSA_ILi256EEENSA_ILi32EEEEEENS_10bfloat16_tENS5_IJlSB_lEEESI_SJ_NS4_8TiledMMAINS4_8MMA_AtomIJNS4_20SM100_MMA_F16BF16_SSISI_SI_fLi128ELi256ELNS4_4UMMA5MajorE0ELSO_0ELNSN_7ScaleInE0ELSP_0EEEEEENS4_6LayoutISC_NS5_IJNSA_ILi0EEEST_ST_EEEEENS5_IJNS4_10UnderscoreESW_SW_EEEEENS4_13SM90_TMA_LOADENS4_14ComposedLayoutINS4_7SwizzleILi2ELi4ELi3EEENS4_18smem_ptr_flag_bitsILi16EEENSS_INS5_IJNSA_ILi8EEESG_EEENS5_IJSG_SB_EEEEEEEvNS4_8identityESZ_S19_vS1A_EENS_8epilogue10collective18CollectiveEpilogueINS1C_23Sm100TmaWarpSpecializedILi4ELi2ELi64ELb1ELb0EEEJSH_NS5_IJNSS_ISE_SB_EENSS_INSA_ILi64EEESB_EEEEESI_SJ_SI_SJ_NS1C_6fusion15FusionCallbacksIS1G_NS1L_17LinearCombinationISI_fSI_fLNS_15FloatRoundStyleE2EEESH_S1K_JEEENS4_5SM1004TMEM4LOAD26SM100_TMEM_LOAD_32dp32b64xESZ_NS10_INS11_ILi3ELi4ELi3EEES14_NSS_INS5_IJS15_S1I_EEENS5_IJS1I_SB_EEEEEEENS4_39AutoVectorizingCopyWithAssumedAlignmentILi128EEENS4_14SM90_TMA_STOREES1Z_S21_S21_EEEvvEEEEvNT_6ParamsE)
        /*0038*/ 	.word	0x00000000


	//----- nvinfo : EIATTR_MIN_STACK_SIZE
	.align		4
.L_27:
        /*003c*/ 	.byte	0x04, 0x12
        /*003e*/ 	.short	(.L_29 - .L_28)
	.align		4
.L_28:
        /*0040*/ 	.word	index@(_ZN7cutlass13device_kernelINS_4gemm6kernel13GemmUniversalIN4cute5tupleIJiiiiEEENS1_10collective13CollectiveMmaINS1_35MainloopSm100TmaUmmaWarpSpecializedILi4ELi2ELi2ENS5_IJNS4_1CILi1EEESB_SB_EEEEENS5_IJNSA_ILi128EEENSA_ILi256EEENSA_ILi32EEEEEENS_10bfloat16_tENS5_IJlSB_lEEESI_SJ_NS4_8TiledMMAINS4_8MMA_AtomIJNS4_20SM100_MMA_F16BF16_SSISI_SI_fLi128ELi256ELNS4_4UMMA5MajorE0ELSO_0ELNSN_7ScaleInE0ELSP_0EEEEEENS4_6LayoutISC_NS5_IJNSA_ILi0EEEST_ST_EEEEENS5_IJNS4_10UnderscoreESW_SW_EEEEENS4_13SM90_TMA_LOADENS4_14ComposedLayoutINS4_7SwizzleILi2ELi4ELi3EEENS4_18smem_ptr_flag_bitsILi16EEENSS_INS5_IJNSA_ILi8EEESG_EEENS5_IJSG_SB_EEEEEEEvNS4_8identityESZ_S19_vS1A_EENS_8epilogue10collective18CollectiveEpilogueINS1C_23Sm100TmaWarpSpecializedILi4ELi2ELi64ELb1ELb0EEEJSH_NS5_IJNSS_ISE_SB_EENSS_INSA_ILi64EEESB_EEEEESI_SJ_SI_SJ_NS1C_6fusion15FusionCallbacksIS1G_NS1L_17LinearCombinationISI_fSI_fLNS_15FloatRoundStyleE2EEESH_S1K_JEEENS4_5SM1004TMEM4LOAD26SM100_TMEM_LOAD_32dp32b64xESZ_NS10_INS11_ILi3ELi4ELi3EEES14_NSS_INS5_IJS15_S1I_EEENS5_IJS1I_SB_EEEEEEENS4_39AutoVectorizingCopyWithAssumedAlignmentILi128EEENS4_14SM90_TMA_STOREES1Z_S21_S21_EEEvvEEEEvNT_6ParamsE)
        /*0044*/ 	.word	0x00000000
.L_29:


//--------------------- .nv.compat                --------------------------
	.section	.nv.compat,"",@"SHT_CUDA_COMPAT_INFO"
	.align	4
        /*0000*/ 	.byte	0x02, 0x09, 0x01, 0x00, 0x02, 0x02, 0x02, 0x00, 0x02, 0x05, 0x05, 0x00, 0x03, 0x07, 0x01, 0x01
        /*0010*/ 	.byte	0x02, 0x03, 0x01, 0x00, 0x02, 0x06, 0x01, 0x00, 0x04, 0x0b, 0x08, 0x00, 0x09, 0x00, 0x00, 0x00
        /*0020*/ 	.byte	0x00, 0x00, 0x00, 0x00


//--------------------- .nv.info._ZN7cutlass13device_kernelINS_4gemm6kernel13GemmUniversalIN4cute5tupleIJiiiiEEENS1_10collective13CollectiveMmaINS1_35MainloopSm100TmaUmmaWarpSpecializedILi4ELi2ELi2ENS5_IJNS4_1CILi1EEESB_SB_EEEEENS5_IJNSA_ILi128EEENSA_ILi256EEENSA_ILi32EEEEEENS_10bfloat16_tENS5_IJlSB_lEEESI_SJ_NS4_8TiledMMAINS4_8MMA_AtomIJNS4_20SM100_MMA_F16BF16_SSISI_SI_fLi128ELi256ELNS4_4UMMA5MajorE0ELSO_0ELNSN_7ScaleInE0ELSP_0EEEEEENS4_6LayoutISC_NS5_IJNSA_ILi0EEEST_ST_EEEEENS5_IJNS4_10UnderscoreESW_SW_EEEEENS4_13SM90_TMA_LOADENS4_14ComposedLayoutINS4_7SwizzleILi2ELi4ELi3EEENS4_18smem_ptr_flag_bitsILi16EEENSS_INS5_IJNSA_ILi8EEESG_EEENS5_IJSG_SB_EEEEEEEvNS4_8identityESZ_S19_vS1A_EENS_8epilogue10collective18CollectiveEpilogueINS1C_23Sm100TmaWarpSpecializedILi4ELi2ELi64ELb1ELb0EEEJSH_NS5_IJNSS_ISE_SB_EENSS_INSA_ILi64EEESB_EEEEESI_SJ_SI_SJ_NS1C_6fusion15FusionCallbacksIS1G_NS1L_17LinearCombinationISI_fSI_fLNS_15FloatRoundStyleE2EEESH_S1K_JEEENS4_5SM1004TMEM4LOAD26SM100_TMEM_LOAD_32dp32b64xESZ_NS10_INS11_ILi3ELi4ELi3EEES14_NSS_INS5_IJS15_S1I_EEENS5_IJS1I_SB_EEEEEEENS4_39AutoVectorizingCopyWithAssumedAlignmentILi128EEENS4_14SM90_TMA_STOREES1Z_S21_S21_EEEvvEEEEvNT_6ParamsE --------------------------
	.section	.nv.info._ZN7cutlass13device_kernelINS_4gemm6kernel13GemmUniversalIN4cute5tupleIJiiiiEEENS1_10collective13CollectiveMmaINS1_35MainloopSm100TmaUmmaWarpSpecializedILi4ELi2ELi2ENS5_IJNS4_1CILi1EEESB_SB_EEEEENS5_IJNSA_ILi128EEENSA_ILi256EEENSA_ILi32EEEEEENS_10bfloat16_tENS5_IJlSB_lEEESI_SJ_NS4_8TiledMMAINS4_8MMA_AtomIJNS4_20SM100_MMA_F16BF16_SSISI_SI_fLi128ELi256ELNS4_4UMMA5MajorE0ELSO_0ELNSN_7ScaleInE0ELSP_0EEEEEENS4_6LayoutISC_NS5_IJNSA_ILi0EEEST_ST_EEEEENS5_IJNS4_10UnderscoreESW_SW_EEEEENS4_13SM90_TMA_LOADENS4_14ComposedLayoutINS4_7SwizzleILi2ELi4ELi3EEENS4_18smem_ptr_flag_bitsILi16EEENSS_INS5_IJNSA_ILi8EEESG_EEENS5_IJSG_SB_EEEEEEEvNS4_8identityESZ_S19_vS1A_EENS_8epilogue10collective18CollectiveEpilogueINS1C_23Sm100TmaWarpSpecializedILi4ELi2ELi64ELb1ELb0EEEJSH_NS5_IJNSS_ISE_SB_EENSS_INSA_ILi64EEESB_EEEEESI_SJ_SI_SJ_NS1C_6fusion15FusionCallbacksIS1G_NS1L_17LinearCombinationISI_fSI_fLNS_15FloatRoundStyleE2EEESH_S1K_JEEENS4_5SM1004TMEM4LOAD26SM100_TMEM_LOAD_32dp32b64xESZ_NS10_INS11_ILi3ELi4ELi3EEES14_NSS_INS5_IJS15_S1I_EEENS5_IJS1I_SB_EEEEEEENS4_39AutoVectorizingCopyWithAssumedAlignmentILi128EEENS4_14SM90_TMA_STOREES1Z_S21_S21_EEEvvEEEEvNT_6ParamsE,"",@"SHT_CUDA_INFO"
	.sectionflags	@""
	.align	4


	//----- nvinfo : EIATTR_CUDA_API_VERSION
	.align		4
        /*0000*/ 	.byte	0x04, 0x37
        /*0002*/ 	.short	(.L_31 - .L_30)
.L_30:
        /*0004*/ 	.word	0x00000082


	//----- nvinfo : EIATTR_KPARAM_INFO
	.align		4
.L_31:
        /*0008*/ 	.byte	0x04, 0x17
        /*000a*/ 	.short	(.L_33 - .L_32)
.L_32:
        /*000c*/ 	.word	0x00000000
        /*0010*/ 	.short	0x0000
        /*0012*/ 	.short	0x0000
        /*0014*/ 	.byte	0x00, 0xf0, 0x01, 0x20


	//----- nvinfo : EIATTR_AT_ENTRY_FRAGMENTS
	.align		4
.L_33:
        /*0018*/ 	.byte	0x04, 0x4f
        /*001a*/ 	.short	(.L_35 - .L_34)


	//   ....[0]....
.L_34:
        /*001c*/ 	.word	0x00000006


	//----- nvinfo : EIATTR_RESERVED_SMEM_USED
	.align		4
.L_35:
        /*0020*/ 	.byte	0x01, 0x41
	.zero		2


	//----- nvinfo : EIATTR_SPARSE_MMA_MASK
	.align		4
        /*0024*/ 	.byte	0x03, 0x50
        /*0026*/ 	.short	0x0000


	//----- nvinfo : EIATTR_TCGEN05_1CTA_USED
	.align		4
        /*0028*/ 	.byte	0x01, 0x51
	.zero		2


	//----- nvinfo : EIATTR_MAXREG_COUNT
	.align		4
        /*002c*/ 	.byte	0x03, 0x1b
        /*002e*/ 	.short	0x00ff


	//----- nvinfo : EIATTR_NUM_BARRIERS
	.align		4
        /*0030*/ 	.byte	0x02, 0x4c
        /*0032*/ 	.byte	0x07
	.zero		1


	//----- nvinfo : EIATTR_EXTERNS
	.align		4
        /*0034*/ 	.byte	0x04, 0x0f
        /*0036*/ 	.short	(.L_37 - .L_36)


	//   ....[0]....
	.align		4
.L_36:
        /*0038*/ 	.word	index@(__assertfail)


	//----- nvinfo : EIATTR_MERCURY_ISA_VERSION
	.align		4
.L_37:
        /*003c*/ 	.byte	0x03, 0x5f
        /*003e*/ 	.short	0x0101


	//----- nvinfo : EIATTR_INT_WARP_WIDE_INSTR_OFFSETS
	.align		4
        /*0040*/ 	.byte	0x04, 0x31
        /*0042*/ 	.short	(.L_39 - .L_38)


	//   ....[0]....
.L_38:
        /*0044*/ 	.word	0x00001db0


	//   ....[1]....
        /*0048*/ 	.word	0x00003600


	//   ....[2]....
        /*004c*/ 	.word	0x00003620


	//   ....[3]....
        /*0050*/ 	.word	0x00003650


	//   ....[4]....
        /*0054*/ 	.word	0x00003f90


	//   ....[5]....
        /*0058*/ 	.word	0x00004000


	//   ....[6]....
        /*005c*/ 	.word	0x000040e0


	//   ....[7]....
        /*0060*/ 	.word	0x00004160


	//   ....[8]....
        /*0064*/ 	.word	0x00004270


	//   ....[9]....
        /*0068*/ 	.word	0x00004300


	//   ....[10]....
        /*006c*/ 	.word	0x000044e0


	//   ....[11]....
        /*0070*/ 	.word	0x00004640


	//----- nvinfo : EIATTR_COOP_GROUP_MASK_REGIDS
	.align		4
.L_39:
        /*0074*/ 	.byte	0x04, 0x29
        /*0076*/ 	.short	(.L_41 - .L_40)


	//   ....[0]....
.L_40:
        /*0078*/ 	.word	0xffffffff


	//   ....[1]....
        /*007c*/ 	.word	0xffffffff


	//   ....[2]....
        /*0080*/ 	.word	0xffffffff


	//   ....[3]....
        /*0084*/ 	.word	0xffffffff


	//   ....[4]....
        /*0088*/ 	.word	0xffffffff


	//   ....[5]....
        /*008c*/ 	.word	0xffffffff


	//   ....[6]....
        /*0090*/ 	.word	0xffffffff


	//   ....[7]....
        /*0094*/ 	.word	0xffffffff


	//   ....[8]....
        /*0098*/ 	.word	0xffffffff


	//   ....[9]....
        /*009c*/ 	.word	0xffffffff


	//   ....[10]....
        /*00a0*/ 	.word	0xffffffff


	//   ....[11]....
        /*00a4*/ 	.word	0xffffffff


	//   ....[12]....
        /*00a8*/ 	.word	0xffffffff


	//----- nvinfo : EIATTR_COOP_GROUP_INSTR_OFFSETS
	.align		4
.L_41:
        /*00ac*/ 	.byte	0x04, 0x28
        /*00ae*/ 	.short	(.L_43 - .L_42)


	//   ....[0]....
.L_42:
        /*00b0*/ 	.word	0x00000090


	//   ....[1]....
        /*00b4*/ 	.word	0x000004d0


	//   ....[2]....
        /*00b8*/ 	.word	0x00000640


	//   ....[3]....
        /*00bc*/ 	.word	0x000007e0


	//   ....[4]....
        /*00c0*/ 	.word	0x000008e0


	//   ....[5]....
        /*00c4*/ 	.word	0x00000a50


	//   ....[6]....
        /*00c8*/ 	.word	0x00000bb0


	//   ....[7]....
        /*00cc*/ 	.word	0x00001c90


	//   ....[8]....
        /*00d0*/ 	.word	0x00002a70


	//   ....[9]....
        /*00d4*/ 	.word	0x00002c80


	//   ....[10]....
        /*00d8*/ 	.word	0x00002cb0


	//   ....[11]....
        /*00dc*/ 	.word	0x000034e0


	//   ....[12]....
        /*00e0*/ 	.word	0x00003710


	//----- nvinfo : EIATTR_VRC_CTA_INIT_COUNT
	.align		4
.L_43:
        /*00e4*/ 	.byte	0x02, 0x4a
        /*00e6*/ 	.byte	0x80
	.zero		1


	//----- nvinfo : EIATTR_SYSCALL_OFFSETS
	.align		4
        /*00e8*/ 	.byte	0x04, 0x46
        /*00ea*/ 	.short	(.L_45 - .L_44)


	//   ....[0]....
.L_44:
        /*00ec*/ 	.word	0x000050f0


	//   ....[1]....
        /*00f0*/ 	.word	0x000051e0


	//   ....[2]....
        /*00f4*/ 	.word	0x00005b60


	//   ....[3]....
        /*00f8*/ 	.word	0x00006fb0


	//   ....[4]....
        /*00fc*/ 	.word	0x000083d0


	//   ....[5]....
        /*0100*/ 	.word	0x000097e0


	//----- nvinfo : EIATTR_MBARRIER_INSTR_OFFSETS
	.align		4
.L_45:
        /*0104*/ 	.byte	0x04, 0x39
        /*0106*/ 	.short	(.L_47 - .L_46)


	//   ....[0]....
.L_46:
        /*0108*/ 	.word	0x000005b0
        /*010c*/ 	.word	0x000000ff
        /*0110*/ 	.word	0x00000000
        /*0114*/ 	.short	0x0100
        /*0116*/ 	.byte	0x05
	.zero		1


	//   ....[1]....
        /*0118*/ 	.word	0x000005c0
        /*011c*/ 	.word	0x000000ff
        /*0120*/ 	.word	0x00000020
        /*0124*/ 	.short	0x0100
        /*0126*/ 	.byte	0x05
	.zero		1


	//   ....[2]....
        /*0128*/ 	.word	0x000005d0
        /*012c*/ 	.word	0x000000ff
        /*0130*/ 	.word	0x00000008
        /*0134*/ 	.short	0x0100
        /*0136*/ 	.byte	0x05
	.zero		1


	//   ....[3]....
        /*0138*/ 	.word	0x000005e0
        /*013c*/ 	.word	0x000000ff
        /*0140*/ 	.word	0x00000028
        /*0144*/ 	.short	0x0100
        /*0146*/ 	.byte	0x05
	.zero		1


	//   ....[4]....
        /*0148*/ 	.word	0x000005f0
        /*014c*/ 	.word	0x000000ff
        /*0150*/ 	.word	0x00000010
        /*0154*/ 	.short	0x0100
        /*0156*/ 	.byte	0x05
	.zero		1


	//   ....[5]....
        /*0158*/ 	.word	0x00000600
        /*015c*/ 	.word	0x000000ff
        /*0160*/ 	.word	0x00000030
        /*0164*/ 	.short	0x0100
        /*0166*/ 	.byte	0x05
	.zero		1


	//   ....[6]....
        /*0168*/ 	.word	0x00000610
        /*016c*/ 	.word	0x000000ff
        /*0170*/ 	.word	0x00000018
        /*0174*/ 	.short	0x0100
        /*0176*/ 	.byte	0x05
	.zero		1


	//   ....[7]....
        /*0178*/ 	.word	0x00000620
        /*017c*/ 	.word	0x000000ff
        /*0180*/ 	.word	0x00000038
        /*0184*/ 	.short	0x0100
        /*0186*/ 	.byte	0x05
	.zero		1


	//   ....[8]....
        /*0188*/ 	.word	0x00000750
        /*018c*/ 	.word	0x000000ff
        /*0190*/ 	.word	0x00000040
        /*0194*/ 	.short	0x0100
        /*0196*/ 	.byte	0x07
	.zero		1


	//   ....[9]....
        /*0198*/ 	.word	0x00000760
        /*019c*/ 	.word	0x000000ff
        /*01a0*/ 	.word	0x00000060
        /*01a4*/ 	.short	0x0100
        /*01a6*/ 	.byte	0x07
	.zero		1


	//   ....[10]....
        /*01a8*/ 	.word	0x00000770
        /*01ac*/ 	.word	0x000000ff
        /*01b0*/ 	.word	0x00000048
        /*01b4*/ 	.short	0x0100
        /*01b6*/ 	.byte	0x07
	.zero		1


	//   ....[11]....
        /*01b8*/ 	.word	0x00000780
        /*01bc*/ 	.word	0x000000ff
        /*01c0*/ 	.word	0x00000068
        /*01c4*/ 	.short	0x0100
        /*01c6*/ 	.byte	0x07
	.zero		1


	//   ....[12]....
        /*01c8*/ 	.word	0x00000790
        /*01cc*/ 	.word	0x000000ff
        /*01d0*/ 	.word	0x00000050
        /*01d4*/ 	.short	0x0100
        /*01d6*/ 	.byte	0x07
	.zero		1


	//   ....[13]....
        /*01d8*/ 	.word	0x000007a0
        /*01dc*/ 	.word	0x000000ff
        /*01e0*/ 	.word	0x00000070
        /*01e4*/ 	.short	0x0100
        /*01e6*/ 	.byte	0x07
	.zero		1


	//   ....[14]....
        /*01e8*/ 	.word	0x000007b0
        /*01ec*/ 	.word	0x000000ff
        /*01f0*/ 	.word	0x00000058
        /*01f4*/ 	.short	0x0100
        /*01f6*/ 	.byte	0x07
	.zero		1


	//   ....[15]....
        /*01f8*/ 	.word	0x000007c0
        /*01fc*/ 	.word	0x000000ff
        /*0200*/ 	.word	0x00000078
        /*0204*/ 	.short	0x0100
        /*0206*/ 	.byte	0x07
	.zero		1


	//   ....[16]....
        /*0208*/ 	.word	0x000008b0
        /*020c*/ 	.word	0x000000ff
        /*0210*/ 	.word	0x00000080
        /*0214*/ 	.short	0x0100
        /*0216*/ 	.byte	0x05
	.zero		1


	//   ....[17]....
        /*0218*/ 	.word	0x000008c0
        /*021c*/ 	.word	0x000000ff
        /*0220*/ 	.word	0x00000088
        /*0224*/ 	.short	0x0100
        /*0226*/ 	.byte	0x05
	.zero		1


	//   ....[18]....
        /*0228*/ 	.word	0x00000a00
        /*022c*/ 	.word	0x000000ff
        /*0230*/ 	.word	0x00000090
        /*0234*/ 	.short	0x0100
        /*0236*/ 	.byte	0x05
	.zero		1


	//   ....[19]....
        /*0238*/ 	.word	0x00000a10
        /*023c*/ 	.word	0x000000ff
        /*0240*/ 	.word	0x000000a0
        /*0244*/ 	.short	0x0100
        /*0246*/ 	.byte	0x05
	.zero		1


	//   ....[20]....
        /*0248*/ 	.word	0x00000a20
        /*024c*/ 	.word	0x000000ff
        /*0250*/ 	.word	0x00000098
        /*0254*/ 	.short	0x0100
        /*0256*/ 	.byte	0x05
	.zero		1


	//   ....[21]....
        /*0258*/ 	.word	0x00000a30
        /*025c*/ 	.word	0x000000ff
        /*0260*/ 	.word	0x000000a8
        /*0264*/ 	.short	0x0100
        /*0266*/ 	.byte	0x05
	.zero		1


	//   ....[22]....
        /*0268*/ 	.word	0x00000b60
        /*026c*/ 	.word	0x000000ff
        /*0270*/ 	.word	0x000000b0
        /*0274*/ 	.short	0x0100
        /*0276*/ 	.byte	0x07
	.zero		1


	//   ....[23]....
        /*0278*/ 	.word	0x00000b70
        /*027c*/ 	.word	0x000000ff
        /*0280*/ 	.word	0x000000c0
        /*0284*/ 	.short	0x0100
        /*0286*/ 	.byte	0x07
	.zero		1


	//   ....[24]....
        /*0288*/ 	.word	0x00000b80
        /*028c*/ 	.word	0x000000ff
        /*0290*/ 	.word	0x000000b8
        /*0294*/ 	.short	0x0100
        /*0296*/ 	.byte	0x07
	.zero		1


	//   ....[25]....
        /*0298*/ 	.word	0x00000b90
        /*029c*/ 	.word	0x000000ff
        /*02a0*/ 	.word	0x000000c8
        /*02a4*/ 	.short	0x0100
        /*02a6*/ 	.byte	0x07
	.zero		1


	//   ....[26]....
        /*02a8*/ 	.word	0x00000c80
        /*02ac*/ 	.word	0x000000ff
        /*02b0*/ 	.word	0x000000d0
        /*02b4*/ 	.short	0x0100
        /*02b6*/ 	.byte	0x05
	.zero		1


	//   ....[27]....
        /*02b8*/ 	.word	0x00000c90
        /*02bc*/ 	.word	0x000000ff
        /*02c0*/ 	.word	0x000000e0
        /*02c4*/ 	.short	0x0100
        /*02c6*/ 	.byte	0x05
	.zero		1


	//   ....[28]....
        /*02c8*/ 	.word	0x00000ca0
        /*02cc*/ 	.word	0x000000ff
        /*02d0*/ 	.word	0x000000d8
        /*02d4*/ 	.short	0x0100
        /*02d6*/ 	.byte	0x05
	.zero		1


	//   ....[29]....
        /*02d8*/ 	.word	0x00000cb0
        /*02dc*/ 	.word	0x000000ff
        /*02e0*/ 	.word	0x000000e8
        /*02e4*/ 	.short	0x0100
        /*02e6*/ 	.byte	0x05
	.zero		1


	//   ....[30]....
        /*02e8*/ 	.word	0x00001590
        /*02ec*/ 	.word	0x00000003
        /*02f0*/ 	.word	0x000000e0
        /*02f4*/ 	.short	0x010a
        /*02f6*/ 	.byte	0xff
	.zero		1


	//   ....[31]....
        /*02f8*/ 	.word	0x000015c0
        /*02fc*/ 	.word	0x00000003
        /*0300*/ 	.word	0x000000d0
        /*0304*/ 	.short	0x0101
        /*0306*/ 	.byte	0xff
	.zero		1


	//   ....[32]....
        /*0308*/ 	.word	0x00001690
        /*030c*/ 	.word	0x000000ff
        /*0310*/ 	.word	0x00000020
        /*0314*/ 	.short	0x010a
        /*0316*/ 	.byte	0x08
	.zero		1


	//   ....[33]....
        /*0318*/ 	.word	0x00001730
        /*031c*/ 	.word	0x000000ff
        /*0320*/ 	.word	0x00000020
        /*0324*/ 	.short	0x010a
        /*0326*/ 	.byte	0x21
	.zero		1


	//   ....[34]....
        /*0328*/ 	.word	0x00001880
        /*032c*/ 	.word	0x000000ff
        /*0330*/ 	.word	0x00000020
        /*0334*/ 	.short	0x010a
        /*0336*/ 	.byte	0x08
	.zero		1


	//   ....[35]....
        /*0338*/ 	.word	0x00001990
        /*033c*/ 	.word	0x000000ff
        /*0340*/ 	.word	0x00000088
        /*0344*/ 	.short	0x0101
        /*0346*/ 	.byte	0x04
	.zero		1


	//   ....[36]....
        /*0348*/ 	.word	0x000019b0
        /*034c*/ 	.word	0x000000ff
        /*0350*/ 	.word	0x00000020
        /*0354*/ 	.short	0x010a
        /*0356*/ 	.byte	0x08
	.zero		1


	//   ....[37]....
        /*0358*/ 	.word	0x00001a30
        /*035c*/ 	.word	0x000000ff
        /*0360*/ 	.word	0x00000020
        /*0364*/ 	.short	0x010a
        /*0366*/ 	.byte	0x11
	.zero		1


	//   ....[38]....
        /*0368*/ 	.word	0x00001b80
        /*036c*/ 	.word	0x000000ff
        /*0370*/ 	.word	0x00000020
        /*0374*/ 	.short	0x010a
        /*0376*/ 	.byte	0x08
	.zero		1


	//   ....[39]....
        /*0378*/ 	.word	0x00001cc0
        /*037c*/ 	.word	0x00000002
        /*0380*/ 	.word	0x00000090
        /*0384*/ 	.short	0x010a
        /*0386*/ 	.byte	0xff
	.zero		1


	//   ....[40]....
        /*0388*/ 	.word	0x00001d80
        /*038c*/ 	.word	0x00000002
        /*0390*/ 	.word	0x00000000
        /*0394*/ 	.short	0x0101
        /*0396*/ 	.byte	0xff
	.zero		1


	//   ....[41]....
        /*0398*/ 	.word	0x000022e0
        /*039c*/ 	.word	0x000000ff
        /*03a0*/ 	.word	0x00000000
        /*03a4*/ 	.short	0x010a
        /*03a6*/ 	.byte	0x05
	.zero		1


	//   ....[42]....
        /*03a8*/ 	.word	0x00002370
        /*03ac*/ 	.word	0x000000ff
        /*03b0*/ 	.word	0x00000000
        /*03b4*/ 	.short	0x010a
        /*03b6*/ 	.byte	0x05
	.zero		1


	//   ....[43]....
        /*03b8*/ 	.word	0x00002400
        /*03bc*/ 	.word	0x000000ff
        /*03c0*/ 	.word	0x00000000
        /*03c4*/ 	.short	0x010a
        /*03c6*/ 	.byte	0x05
	.zero		1


	//   ....[44]....
        /*03c8*/ 	.word	0x000024a0
        /*03cc*/ 	.word	0x00000000
        /*03d0*/ 	.word	0x00000000
        /*03d4*/ 	.short	0x010a
        /*03d6*/ 	.byte	0xff
	.zero		1


	//   ....[45]....
        /*03d8*/ 	.word	0x000025c0
        /*03dc*/ 	.word	0x00000000
        /*03e0*/ 	.word	0x000000d0
        /*03e4*/ 	.short	0x010a
        /*03e6*/ 	.byte	0xff
	.zero		1


	//   ....[46]....
        /*03e8*/ 	.word	0x00002620
        /*03ec*/ 	.word	0x00000004
        /*03f0*/ 	.word	0x00000000
        /*03f4*/ 	.short	0x0101
        /*03f6*/ 	.byte	0xff
	.zero		1


	//   ....[47]....
        /*03f8*/ 	.word	0x00002640
        /*03fc*/ 	.word	0x000000ff
        /*0400*/ 	.word	0x000000a0
        /*0404*/ 	.short	0x010a
        /*0406*/ 	.byte	0x05
	.zero		1


	//   ....[48]....
        /*0408*/ 	.word	0x00002760
        /*040c*/ 	.word	0x00000000
        /*0410*/ 	.word	0x00000090
        /*0414*/ 	.short	0x010a
        /*0416*/ 	.byte	0xff
	.zero		1


	//   ....[49]....
        /*0418*/ 	.word	0x00002870
        /*041c*/ 	.word	0x00000000
        /*0420*/ 	.word	0x00000000
        /*0424*/ 	.short	0x0101
        /*0426*/ 	.byte	0xff
	.zero		1


	//   ....[50]....
        /*0428*/ 	.word	0x00002900
        /*042c*/ 	.word	0x000000ff
        /*0430*/ 	.word	0x000000a0
        /*0434*/ 	.short	0x0106
        /*0436*/ 	.byte	0x05
	.zero		1


	//   ....[51]....
        /*0438*/ 	.word	0x00002920
        /*043c*/ 	.word	0x000000ff
        /*0440*/ 	.word	0x000000a0
        /*0444*/ 	.short	0x010a
        /*0446*/ 	.byte	0x05
	.zero		1


	//   ....[52]....
        /*0448*/ 	.word	0x000029b0
        /*044c*/ 	.word	0x000000ff
        /*0450*/ 	.word	0x000000a0
        /*0454*/ 	.short	0x0106
        /*0456*/ 	.byte	0x04
	.zero		1


	//   ....[53]....
        /*0458*/ 	.word	0x000029f0
        /*045c*/ 	.word	0x00000000
        /*0460*/ 	.word	0x000000a0
        /*0464*/ 	.short	0x010a
        /*0466*/ 	.byte	0xff
	.zero		1


	//   ....[54]....
        /*0468*/ 	.word	0x00002ef0
        /*046c*/ 	.word	0x00000000
        /*0470*/ 	.word	0x00000090
        /*0474*/ 	.short	0x010a
        /*0476*/ 	.byte	0xff
	.zero		1


	//   ....[55]....
        /*0478*/ 	.word	0x00003000
        /*047c*/ 	.word	0x00000003
        /*0480*/ 	.word	0x00000000
        /*0484*/ 	.short	0x0101
        /*0486*/ 	.byte	0xff
	.zero		1


	//   ....[56]....
        /*0488*/ 	.word	0x00003010
        /*048c*/ 	.word	0x000000ff
        /*0490*/ 	.word	0x00000000
        /*0494*/ 	.short	0x010a
        /*0496*/ 	.byte	0x04
	.zero		1


	//   ....[57]....
        /*0498*/ 	.word	0x00003030
        /*049c*/ 	.word	0x000000ff
        /*04a0*/ 	.word	0x000000c0
        /*04a4*/ 	.short	0x010a
        /*04a6*/ 	.byte	0x08
	.zero		1


	//   ....[58]....
        /*04a8*/ 	.word	0x00003100
        /*04ac*/ 	.word	0x000000ff
        /*04b0*/ 	.word	0x00000000
        /*04b4*/ 	.short	0x010a
        /*04b6*/ 	.byte	0x07
	.zero		1


	//   ....[59]....
        /*04b8*/ 	.word	0x00003240
        /*04bc*/ 	.word	0x000000ff
        /*04c0*/ 	.word	0x00000000
        /*04c4*/ 	.short	0x010a
        /*04c6*/ 	.byte	0x04
	.zero		1


	//   ....[60]....
        /*04c8*/ 	.word	0x00003430
        /*04cc*/ 	.word	0x000000ff
        /*04d0*/ 	.word	0x00000000
        /*04d4*/ 	.short	0x010a
        /*04d6*/ 	.byte	0x05
	.zero		1


	//   ....[61]....
        /*04d8*/ 	.word	0x000034c0
        /*04dc*/ 	.word	0x000000ff
        /*04e0*/ 	.word	0x00000000
        /*04e4*/ 	.short	0x010a
        /*04e6*/ 	.byte	0x07
	.zero		1


	//   ....[62]....
        /*04e8*/ 	.word	0x00003940
        /*04ec*/ 	.word	0x00000000
        /*04f0*/ 	.word	0x00000090
        /*04f4*/ 	.short	0x010a
        /*04f6*/ 	.byte	0xff
	.zero		1


	//   ....[63]....
        /*04f8*/ 	.word	0x00003a00
        /*04fc*/ 	.word	0x00000000
        /*0500*/ 	.word	0x00000000
        /*0504*/ 	.short	0x0101
        /*0506*/ 	.byte	0xff
	.zero		1


	//   ....[64]....
        /*0508*/ 	.word	0x00003d20
        /*050c*/ 	.word	0x000000ff
        /*0510*/ 	.word	0x00000088
        /*0514*/ 	.short	0x010a
        /*0516*/ 	.byte	0x07
	.zero		1


	//   ....[65]....
        /*0518*/ 	.word	0x00003f10
        /*051c*/ 	.word	0x000000ff
        /*0520*/ 	.word	0x00000060
        /*0524*/ 	.short	0x010a
        /*0526*/ 	.byte	0x07
	.zero		1


	//   ....[66]....
        /*0528*/ 	.word	0x00004080
        /*052c*/ 	.word	0x000000ff
        /*0530*/ 	.word	0x00000040
        /*0534*/ 	.short	0x010b
        /*0536*/ 	.byte	0x07
	.zero		1


	//   ....[67]....
        /*0538*/ 	.word	0x00004090
        /*053c*/ 	.word	0x000000ff
        /*0540*/ 	.word	0x00000000
        /*0544*/ 	.short	0x0101
        /*0546*/ 	.byte	0x08
	.zero		1


	//   ....[68]....
        /*0548*/ 	.word	0x000040b0
        /*054c*/ 	.word	0x000000ff
        /*0550*/ 	.word	0x00000068
        /*0554*/ 	.short	0x010a
        /*0556*/ 	.byte	0x07
	.zero		1


	//   ....[69]....
        /*0558*/ 	.word	0x00004210
        /*055c*/ 	.word	0x000000ff
        /*0560*/ 	.word	0x00000048
        /*0564*/ 	.short	0x010b
        /*0566*/ 	.byte	0x07
	.zero		1


	//   ....[70]....
        /*0568*/ 	.word	0x00004220
        /*056c*/ 	.word	0x000000ff
        /*0570*/ 	.word	0x00000000
        /*0574*/ 	.short	0x0101
        /*0576*/ 	.byte	0x08
	.zero		1


	//   ....[71]....
        /*0578*/ 	.word	0x00004230
        /*057c*/ 	.word	0x000000ff
        /*0580*/ 	.word	0x00000070
        /*0584*/ 	.short	0x010a
        /*0586*/ 	.byte	0x07
	.zero		1


	//   ....[72]....
        /*0588*/ 	.word	0x000043d0
        /*058c*/ 	.word	0x000000ff
        /*0590*/ 	.word	0x00000050
        /*0594*/ 	.short	0x010b
        /*0596*/ 	.byte	0x07
	.zero		1


	//   ....[73]....
        /*0598*/ 	.word	0x00004440
        /*059c*/ 	.word	0x000000ff
        /*05a0*/ 	.word	0x00000000
        /*05a4*/ 	.short	0x0101
        /*05a6*/ 	.byte	0x08
	.zero		1


	//   ....[74]....
        /*05a8*/ 	.word	0x00004470
        /*05ac*/ 	.word	0x000000ff
        /*05b0*/ 	.word	0x00000078
        /*05b4*/ 	.short	0x010a
        /*05b6*/ 	.byte	0x07
	.zero		1


	//   ....[75]....
        /*05b8*/ 	.word	0x00004680
        /*05bc*/ 	.word	0x000000ff
        /*05c0*/ 	.word	0x00000058
        /*05c4*/ 	.short	0x010b
        /*05c6*/ 	.byte	0x07
	.zero		1


	//   ....[76]....
        /*05c8*/ 	.word	0x000046a0
        /*05cc*/ 	.word	0x000000ff
        /*05d0*/ 	.word	0x00000000
        /*05d4*/ 	.short	0x0101
        /*05d6*/ 	.byte	0x0d
	.zero		1


	//   ....[77]....
        /*05d8*/ 	.word	0x000046d0
        /*05dc*/ 	.word	0x000000ff
        /*05e0*/ 	.word	0x00000060
        /*05e4*/ 	.short	0x010a
        /*05e6*/ 	.byte	0x07
	.zero		1


	//   ....[78]....
        /*05e8*/ 	.word	0x000046f0
        /*05ec*/ 	.word	0x000000ff
        /*05f0*/ 	.word	0x00000068
        /*05f4*/ 	.short	0x010a
        /*05f6*/ 	.byte	0x07
	.zero		1


	//   ....[79]....
        /*05f8*/ 	.word	0x00004710
        /*05fc*/ 	.word	0x000000ff
        /*0600*/ 	.word	0x00000070
        /*0604*/ 	.short	0x010a
        /*0606*/ 	.byte	0x07
	.zero		1


	//   ....[80]....
        /*0608*/ 	.word	0x00004750
        /*060c*/ 	.word	0x00000000
        /*0610*/ 	.word	0x00000078
        /*0614*/ 	.short	0x010a
        /*0616*/ 	.byte	0xff
	.zero		1


	//   ....[81]....
        /*0618*/ 	.word	0x00004ab0
        /*061c*/ 	.word	0x00000000
        /*0620*/ 	.word	0x00000090
        /*0624*/ 	.short	0x010a
        /*0626*/ 	.byte	0xff
	.zero		1


	//   ....[82]....
        /*0628*/ 	.word	0x00004bc0
        /*062c*/ 	.word	0x00000000
        /*0630*/ 	.word	0x00000000
        /*0634*/ 	.short	0x0101
        /*0636*/ 	.byte	0xff
	.zero		1


	//   ....[83]....
        /*0638*/ 	.word	0x00005670
        /*063c*/ 	.word	0x000000ff
        /*0640*/ 	.word	0x00000040
        /*0644*/ 	.short	0x010a
        /*0646*/ 	.byte	0x30
	.zero		1


	//   ....[84]....
        /*0648*/ 	.word	0x00005750
        /*064c*/ 	.word	0x00000057
        /*0650*/ 	.word	0x000000b0
        /*0654*/ 	.short	0x010a
        /*0656*/ 	.byte	0xff
	.zero		1


	//   ....[85]....
        /*0658*/ 	.word	0x00005910
        /*065c*/ 	.word	0x000000ff
        /*0660*/ 	.word	0x00000040
        /*0664*/ 	.short	0x010a
        /*0666*/ 	.byte	0x30
	.zero		1


	//   ....[86]....
        /*0668*/ 	.word	0x00005a40
        /*066c*/ 	.word	0x00000057
        /*0670*/ 	.word	0x000000b0
        /*0674*/ 	.short	0x010a
        /*0676*/ 	.byte	0xff
	.zero		1


	//   ....[87]....
        /*0678*/ 	.word	0x00006c50
        /*067c*/ 	.word	0x00000000
        /*0680*/ 	.word	0x00000000
        /*0684*/ 	.short	0x0101
        /*0686*/ 	.byte	0xff
	.zero		1


	//   ....[88]....
        /*0688*/ 	.word	0x00006c60
        /*068c*/ 	.word	0x00000003
        /*0690*/ 	.word	0x00000040
        /*0694*/ 	.short	0x010a
        /*0696*/ 	.byte	0xff
	.zero		1


	//   ....[89]....
        /*0698*/ 	.word	0x00006d40
        /*069c*/ 	.word	0x00000003
        /*06a0*/ 	.word	0x00000040
        /*06a4*/ 	.short	0x010a
        /*06a6*/ 	.byte	0xff
	.zero		1


	//   ....[90]....
        /*06a8*/ 	.word	0x00008070
        /*06ac*/ 	.word	0x00000055
        /*06b0*/ 	.word	0x00000000
        /*06b4*/ 	.short	0x0101
        /*06b6*/ 	.byte	0xff
	.zero		1


	//   ....[91]....
        /*06b8*/ 	.word	0x00008090
        /*06bc*/ 	.word	0x00000000
        /*06c0*/ 	.word	0x00000040
        /*06c4*/ 	.short	0x010a
        /*06c6*/ 	.byte	0xff
	.zero		1


	//   ....[92]....
        /*06c8*/ 	.word	0x00008160
        /*06cc*/ 	.word	0x00000000
        /*06d0*/ 	.word	0x00000040
        /*06d4*/ 	.short	0x010a
        /*06d6*/ 	.byte	0xff
	.zero		1


	//   ....[93]....
        /*06d8*/ 	.word	0x00009490
        /*06dc*/ 	.word	0x00000054
        /*06e0*/ 	.word	0x00000000
        /*06e4*/ 	.short	0x0101
        /*06e6*/ 	.byte	0xff
	.zero		1


	//   ....[94]....
        /*06e8*/ 	.word	0x000094b0
        /*06ec*/ 	.word	0x00000003
        /*06f0*/ 	.word	0x00000040
        /*06f4*/ 	.short	0x010a
        /*06f6*/ 	.byte	0xff
	.zero		1


	//   ....[95]....
        /*06f8*/ 	.word	0x00009580
        /*06fc*/ 	.word	0x00000003
        /*0700*/ 	.word	0x00000040
        /*0704*/ 	.short	0x010a
        /*0706*/ 	.byte	0xff
	.zero		1


	//   ....[96]....
        /*0708*/ 	.word	0x00009960
        /*070c*/ 	.word	0x000000ff
        /*0710*/ 	.word	0x00000000
        /*0714*/ 	.short	0x0101
        /*0716*/ 	.byte	0x05
	.zero		1


	//   ....[97]....
        /*0718*/ 	.word	0x0000a900
        /*071c*/ 	.word	0x00000000
        /*0720*/ 	.word	0x00000000
        /*0724*/ 	.short	0x0101
        /*0726*/ 	.byte	0xff
	.zero		1


	//   ....[98]....
        /*0728*/ 	.word	0x0000ab70
        /*072c*/ 	.word	0x000000ff
        /*0730*/ 	.word	0x00000000
        /*0734*/ 	.short	0x0101
        /*0736*/ 	.byte	0x04
	.zero		1


	//   ....[99]....
        /*0738*/ 	.word	0x0000ab90
        /*073c*/ 	.word	0x00000003
        /*0740*/ 	.word	0x000000e0
        /*0744*/ 	.short	0x010a
        /*0746*/ 	.byte	0xff
	.zero		1


	//   ....[100]....
        /*0748*/ 	.word	0x0000abf0
        /*074c*/ 	.word	0x00000002
        /*0750*/ 	.word	0x00000020
        /*0754*/ 	.short	0x010a
        /*0756*/ 	.byte	0xff
	.zero		1


	//   ....[101]....
        /*0758*/ 	.word	0x0000ac50
        /*075c*/ 	.word	0x00000002
        /*0760*/ 	.word	0x00000020
        /*0764*/ 	.short	0x010a
        /*0766*/ 	.byte	0xff
	.zero		1


	//   ....[102]....
        /*0768*/ 	.word	0x0000aca0
        /*076c*/ 	.word	0x00000002
        /*0770*/ 	.word	0x00000090
        /*0774*/ 	.short	0x010a
        /*0776*/ 	.byte	0xff
	.zero		1


	//   ....[103]....
        /*0778*/ 	.word	0x0000ad00
        /*077c*/ 	.word	0x00000000
        /*0780*/ 	.word	0x00000000
        /*0784*/ 	.short	0x010a
        /*0786*/ 	.byte	0xff
	.zero		1


	//   ....[104]....
        /*0788*/ 	.word	0x0000ad60
        /*078c*/ 	.word	0x00000000
        /*0790*/ 	.word	0x00000000
        /*0794*/ 	.short	0x010a
        /*0796*/ 	.byte	0xff
	.zero		1


	//   ....[105]....
        /*0798*/ 	.word	0x0000adc0
        /*079c*/ 	.word	0x00000000
        /*07a0*/ 	.word	0x00000000
        /*07a4*/ 	.short	0x010a
        /*07a6*/ 	.byte	0xff
	.zero		1


	//   ....[106]....
        /*07a8*/ 	.word	0x0000ae10
        /*07ac*/ 	.word	0x00000000
        /*07b0*/ 	.word	0x000000d0
        /*07b4*/ 	.short	0x010a
        /*07b6*/ 	.byte	0xff
	.zero		1


	//   ....[107]....
        /*07b8*/ 	.word	0x0000ae70
        /*07bc*/ 	.word	0x00000000
        /*07c0*/ 	.word	0x000000a0
        /*07c4*/ 	.short	0x010a
        /*07c6*/ 	.byte	0xff
	.zero		1


	//   ....[108]....
        /*07c8*/ 	.word	0x0000aec0
        /*07cc*/ 	.word	0x00000000
        /*07d0*/ 	.word	0x00000090
        /*07d4*/ 	.short	0x010a
        /*07d6*/ 	.byte	0xff
	.zero		1


	//   ....[109]....
        /*07d8*/ 	.word	0x0000af20
        /*07dc*/ 	.word	0x00000000
        /*07e0*/ 	.word	0x000000a0
        /*07e4*/ 	.short	0x010a
        /*07e6*/ 	.byte	0xff
	.zero		1


	//   ....[110]....
        /*07e8*/ 	.word	0x0000af70
        /*07ec*/ 	.word	0x00000000
        /*07f0*/ 	.word	0x00000090
        /*07f4*/ 	.short	0x010a
        /*07f6*/ 	.byte	0xff
	.zero		1


	//   ....[111]....
        /*07f8*/ 	.word	0x0000afd0
        /*07fc*/ 	.word	0x00000003
        /*0800*/ 	.word	0x000000c0
        /*0804*/ 	.short	0x010a
        /*0806*/ 	.byte	0xff
	.zero		1


	//   ....[112]....
        /*0808*/ 	.word	0x0000b030
        /*080c*/ 	.word	0x00000000
        /*0810*/ 	.word	0x00000000
        /*0814*/ 	.short	0x010a
        /*0816*/ 	.byte	0xff
	.zero		1


	//   ....[113]....
        /*0818*/ 	.word	0x0000b090
        /*081c*/ 	.word	0x00000000
        /*0820*/ 	.word	0x00000000
        /*0824*/ 	.short	0x010a
        /*0826*/ 	.byte	0xff
	.zero		1


	//   ....[114]....
        /*0828*/ 	.word	0x0000b0f0
        /*082c*/ 	.word	0x00000000
        /*0830*/ 	.word	0x00000000
        /*0834*/ 	.short	0x010a
        /*0836*/ 	.byte	0xff
	.zero		1


	//   ....[115]....
        /*0838*/ 	.word	0x0000b140
        /*083c*/ 	.word	0x00000000
        /*0840*/ 	.word	0x00000090
        /*0844*/ 	.short	0x010a
        /*0846*/ 	.byte	0xff
	.zero		1


	//   ....[116]....
        /*0848*/ 	.word	0x0000b1a0
        /*084c*/ 	.word	0x00000000
        /*0850*/ 	.word	0x00000088
        /*0854*/ 	.short	0x010a
        /*0856*/ 	.byte	0xff
	.zero		1


	//   ....[117]....
        /*0858*/ 	.word	0x0000b200
        /*085c*/ 	.word	0x00000003
        /*0860*/ 	.word	0x00000060
        /*0864*/ 	.short	0x010a
        /*0866*/ 	.byte	0xff
	.zero		1


	//   ....[118]....
        /*0868*/ 	.word	0x0000b260
        /*086c*/ 	.word	0x00000003
        /*0870*/ 	.word	0x00000068
        /*0874*/ 	.short	0x010a
        /*0876*/ 	.byte	0xff
	.zero		1


	//   ....[119]....
        /*0878*/ 	.word	0x0000b2c0
        /*087c*/ 	.word	0x00000003
        /*0880*/ 	.word	0x00000070
        /*0884*/ 	.short	0x010a
        /*0886*/ 	.byte	0xff
	.zero		1


	//   ....[120]....
        /*0888*/ 	.word	0x0000b320
        /*088c*/ 	.word	0x00000003
        /*0890*/ 	.word	0x00000078
        /*0894*/ 	.short	0x010a
        /*0896*/ 	.byte	0xff
	.zero		1


	//   ....[121]....
        /*0898*/ 	.word	0x0000b380
        /*089c*/ 	.word	0x00000000
        /*08a0*/ 	.word	0x00000060
        /*08a4*/ 	.short	0x010a
        /*08a6*/ 	.byte	0xff
	.zero		1


	//   ....[122]....
        /*08a8*/ 	.word	0x0000b3e0
        /*08ac*/ 	.word	0x00000000
        /*08b0*/ 	.word	0x00000068
        /*08b4*/ 	.short	0x010a
        /*08b6*/ 	.byte	0xff
	.zero		1


	//   ....[123]....
        /*08b8*/ 	.word	0x0000b440
        /*08bc*/ 	.word	0x00000000
        /*08c0*/ 	.word	0x00000070
        /*08c4*/ 	.short	0x010a
        /*08c6*/ 	.byte	0xff
	.zero		1


	//   ....[124]....
        /*08c8*/ 	.word	0x0000b490
        /*08cc*/ 	.word	0x00000000
        /*08d0*/ 	.word	0x00000090
        /*08d4*/ 	.short	0x010a
        /*08d6*/ 	.byte	0xff
	.zero		1


	//   ....[125]....
        /*08d8*/ 	.word	0x0000b4f0
        /*08dc*/ 	.word	0x00000002
        /*08e0*/ 	.word	0x00000040
        /*08e4*/ 	.short	0x010a
        /*08e6*/ 	.byte	0xff
	.zero		1


	//   ....[126]....
        /*08e8*/ 	.word	0x0000b540
        /*08ec*/ 	.word	0x00000057
        /*08f0*/ 	.word	0x000000b0
        /*08f4*/ 	.short	0x010a
        /*08f6*/ 	.byte	0xff
	.zero		1


	//   ....[127]....
        /*08f8*/ 	.word	0x0000b590
        /*08fc*/ 	.word	0x00000003
        /*0900*/ 	.word	0x00000040
        /*0904*/ 	.short	0x010a
        /*0906*/ 	.byte	0xff
	.zero		1


	//   ....[128]....
        /*0908*/ 	.word	0x0000b5e0
        /*090c*/ 	.word	0x00000000
        /*0910*/ 	.word	0x00000040
        /*0914*/ 	.short	0x010a
        /*0916*/ 	.byte	0xff
	.zero		1


	//   ....[129]....
        /*0918*/ 	.word	0x0000b630
        /*091c*/ 	.word	0x00000003
        /*0920*/ 	.word	0x00000040
        /*0924*/ 	.short	0x010a
        /*0926*/ 	.byte	0xff
	.zero		1


	//----- nvinfo : EIATTR_NUM_MBARRIERS
	.align		4
.L_47:
        /*0928*/ 	.byte	0x03, 0x38
        /*092a*/ 	.short	0x001e


	//----- nvinfo : EIATTR_EXIT_INSTR_OFFSETS
	.align		4
        /*092c*/ 	.byte	0x04, 0x1c
        /*092e*/ 	.short	(.L_49 - .L_48)


	//   ....[0]....
.L_48:
        /*0930*/ 	.word	0x000024d0


	//   ....[1]....
        /*0934*/ 	.word	0x000029c0


	//   ....[2]....
        /*0938*/ 	.word	0x00002a20


	//   ....[3]....
        /*093c*/ 	.word	0x00003720


	//   ....[4]....
        /*0940*/ 	.word	0x00004780


	//   ....[5]....
        /*0944*/ 	.word	0x000047c0


	//   ....[6]....
        /*0948*/ 	.word	0x0000aa60


	//   ....[7]....
        /*094c*/ 	.word	0x0000aae0


	//   ....[8]....
        /*0950*/ 	.word	0x0000ab10


	//   ....[9]....
        /*0954*/ 	.word	0x0000ab80


	//----- nvinfo : EIATTR_MAX_THREADS
	.align		4
.L_49:
        /*0958*/ 	.byte	0x04, 0x05
        /*095a*/ 	.short	(.L_51 - .L_50)
.L_50:
        /*095c*/ 	.word	0x00000100
        /*0960*/ 	.word	0x00000001
        /*0964*/ 	.word	0x00000001


	//----- nvinfo : EIATTR_CRS_STACK_SIZE
	.align		4
.L_51:
        /*0968*/ 	.byte	0x04, 0x1e
        /*096a*/ 	.short	(.L_53 - .L_52)
.L_52:
        /*096c*/ 	.word	0x00000000


	//----- nvinfo : EIATTR_CBANK_PARAM_SIZE
	.align		4
.L_53:
        /*0970*/ 	.byte	0x03, 0x19
        /*0972*/ 	.short	0x0800


	//----- nvinfo : EIATTR_PARAM_CBANK
	.align		4
        /*0974*/ 	.byte	0x04, 0x0a
        /*0976*/ 	.short	(.L_55 - .L_54)
	.align		4
.L_54:
        /*0978*/ 	.word	index@(.nv.constant0._ZN7cutlass13device_kernelINS_4gemm6kernel13GemmUniversalIN4cute5tupleIJiiiiEEENS1_10collective13CollectiveMmaINS1_35MainloopSm100TmaUmmaWarpSpecializedILi4ELi2ELi2ENS5_IJNS4_1CILi1EEESB_SB_EEEEENS5_IJNSA_ILi128EEENSA_ILi256EEENSA_ILi32EEEEEENS_10bfloat16_tENS5_IJlSB_lEEESI_SJ_NS4_8TiledMMAINS4_8MMA_AtomIJNS4_20SM100_MMA_F16BF16_SSISI_SI_fLi128ELi256ELNS4_4UMMA5MajorE0ELSO_0ELNSN_7ScaleInE0ELSP_0EEEEEENS4_6LayoutISC_NS5_IJNSA_ILi0EEEST_ST_EEEEENS5_IJNS4_10UnderscoreESW_SW_EEEEENS4_13SM90_TMA_LOADENS4_14ComposedLayoutINS4_7SwizzleILi2ELi4ELi3EEENS4_18smem_ptr_flag_bitsILi16EEENSS_INS5_IJNSA_ILi8EEESG_EEENS5_IJSG_SB_EEEEEEEvNS4_8identityESZ_S19_vS1A_EENS_8epilogue10collective18CollectiveEpilogueINS1C_23Sm100TmaWarpSpecializedILi4ELi2ELi64ELb1ELb0EEEJSH_NS5_IJNSS_ISE_SB_EENSS_INSA_ILi64EEESB_EEEEESI_SJ_SI_SJ_NS1C_6fusion15FusionCallbacksIS1G_NS1L_17LinearCombinationISI_fSI_fLNS_15FloatRoundStyleE2EEESH_S1K_JEEENS4_5SM1004TMEM4LOAD26SM100_TMEM_LOAD_32dp32b64xESZ_NS10_INS11_ILi3ELi4ELi3EEES14_NSS_INS5_IJS15_S1I_EEENS5_IJS1I_SB_EEEEEEENS4_39AutoVectorizingCopyWithAssumedAlignmentILi128EEENS4_14SM90_TMA_STOREES1Z_S21_S21_EEEvvEEEEvNT_6ParamsE)
        /*097c*/ 	.short	0x0380
        /*097e*/ 	.short	0x0800


	//----- nvinfo : EIATTR_SW_WAR
	.align		4
.L_55:
        /*0980*/ 	.byte	0x04, 0x36
        /*0982*/ 	.short	(.L_57 - .L_56)
.L_56:
        /*0984*/ 	.word	0x00000008
.L_57:


//--------------------- .nv.callgraph             --------------------------
	.section	.nv.callgraph,"",@"SHT_CUDA_CALLGRAPH"
	.align	4
	.sectionentsize	8
	.align		4
        /*0000*/ 	.word	0x00000000
	.align		4
        /*0004*/ 	.word	0xffffffff
	.align		4
        /*0008*/ 	.word	index@(_ZN7cutlass13device_kernelINS_4gemm6kernel13GemmUniversalIN4cute5tupleIJiiiiEEENS1_10collective13CollectiveMmaINS1_35MainloopSm100TmaUmmaWarpSpecializedILi4ELi2ELi2ENS5_IJNS4_1CILi1EEESB_SB_EEEEENS5_IJNSA_ILi128EEENSA_ILi256EEENSA_ILi32EEEEEENS_10bfloat16_tENS5_IJlSB_lEEESI_SJ_NS4_8TiledMMAINS4_8MMA_AtomIJNS4_20SM100_MMA_F16BF16_SSISI_SI_fLi128ELi256ELNS4_4UMMA5MajorE0ELSO_0ELNSN_7ScaleInE0ELSP_0EEEEEENS4_6LayoutISC_NS5_IJNSA_ILi0EEEST_ST_EEEEENS5_IJNS4_10UnderscoreESW_SW_EEEEENS4_13SM90_TMA_LOADENS4_14ComposedLayoutINS4_7SwizzleILi2ELi4ELi3EEENS4_18smem_ptr_flag_bitsILi16EEENSS_INS5_IJNSA_ILi8EEESG_EEENS5_IJSG_SB_EEEEEEEvNS4_8identityESZ_S19_vS1A_EENS_8epilogue10collective18CollectiveEpilogueINS1C_23Sm100TmaWarpSpecializedILi4ELi2ELi64ELb1ELb0EEEJSH_NS5_IJNSS_ISE_SB_EENSS_INSA_ILi64EEESB_EEEEESI_SJ_SI_SJ_NS1C_6fusion15FusionCallbacksIS1G_NS1L_17LinearCombinationISI_fSI_fLNS_15FloatRoundStyleE2EEESH_S1K_JEEENS4_5SM1004TMEM4LOAD26SM100_TMEM_LOAD_32dp32b64xESZ_NS10_INS11_ILi3ELi4ELi3EEES14_NSS_INS5_IJS15_S1I_EEENS5_IJS1I_SB_EEEEEEENS4_39AutoVectorizingCopyWithAssumedAlignmentILi128EEENS4_14SM90_TMA_STOREES1Z_S21_S21_EEEvvEEEEvNT_6ParamsE)
	.align		4
        /*000c*/ 	.word	index@(__assertfail)
	.align		4
        /*0010*/ 	.word	0x00000000
	.align		4
        /*0014*/ 	.word	0xfffffffe
	.align		4
        /*0018*/ 	.word	0x00000000
	.align		4
        /*001c*/ 	.word	0xfffffffd
	.align		4
        /*0020*/ 	.word	0x00000000
	.align		4
        /*0024*/ 	.word	0xfffffffc


//--------------------- .nv.constant4             --------------------------
	.section	.nv.constant4,"a",@progbits
	.align	8
	.align		8
.nv.constant4:
        /*0000*/ 	.dword	__assertfail
	.align		8
        /*0008*/ 	.dword	__unnamed_1
	.align		8
        /*0010*/ 	.dword	__unnamed_2
	.align		8
        /*0018*/ 	.dword	_ZN39_INTERNAL_5009e5c3_4_k_cu_2c3fac42_78144cuda3std3__45__cpo5beginE
	.align		8
        /*0020*/ 	.dword	_ZN39_INTERNAL_5009e5c3_4_k_cu_2c3fac42_78144cuda3std3__45__cpo3endE
	.align		8
        /*0028*/ 	.dword	_ZN39_INTERNAL_5009e5c3_4_k_cu_2c3fac42_78144cuda3std3__45__cpo6cbeginE
	.align		8
        /*0030*/ 	.dword	_ZN39_INTERNAL_5009e5c3_4_k_cu_2c3fac42_78144cuda3std3__45__cpo4cendE
	.align		8
        /*0038*/ 	.dword	_ZN39_INTERNAL_5009e5c3_4_k_cu_2c3fac42_78144cuda3std3__441_GLOBAL__N__5009e5c3_4_k_cu_2c3fac42_78146ignoreE
	.align		8
        /*0040*/ 	.dword	_ZN39_INTERNAL_5009e5c3_4_k_cu_2c3fac42_78144cuda3std3__419piecewise_constructE
	.align		8
        /*0048*/ 	.dword	_ZN39_INTERNAL_5009e5c3_4_k_cu_2c3fac42_78144cuda3std3__48in_placeE
	.align		8
        /*0050*/ 	.dword	_ZN39_INTERNAL_5009e5c3_4_k_cu_2c3fac42_78144cuda3std6ranges3__45__cpo4swapE
	.align		8
        /*0058*/ 	.dword	_ZN39_INTERNAL_5009e5c3_4_k_cu_2c3fac42_78144cuda3std6ranges3__45__cpo9iter_moveE
	.align		8
        /*0060*/ 	.dword	_ZN39_INTERNAL_5009e5c3_4_k_cu_2c3fac42_78144cute7productE
	.align		8
        /*0068*/ 	.dword	_ZN39_INTERNAL_5009e5c3_4_k_cu_2c3fac42_78144cute1_E
	.align		8
        /*0070*/ 	.dword	$str$25
	.align		8
        /*0078*/ 	.dword	$str$26
	.align		8
        /*0080*/ 	.dword	$str$27
	.align		8
        /*0088*/ 	.dword	$str$28


//--------------------- .text._ZN7cutlass13device_kernelINS_4gemm6kernel13GemmUniversalIN4cute5tupleIJiiiiEEENS1_10collective13CollectiveMmaINS1_35MainloopSm100TmaUmmaWarpSpecializedILi4ELi2ELi2ENS5_IJNS4_1CILi1EEESB_SB_EEEEENS5_IJNSA_ILi128EEENSA_ILi256EEENSA_ILi32EEEEEENS_10bfloat16_tENS5_IJlSB_lEEESI_SJ_NS4_8TiledMMAINS4_8MMA_AtomIJNS4_20SM100_MMA_F16BF16_SSISI_SI_fLi128ELi256ELNS4_4UMMA5MajorE0ELSO_0ELNSN_7ScaleInE0ELSP_0EEEEEENS4_6LayoutISC_NS5_IJNSA_ILi0EEEST_ST_EEEEENS5_IJNS4_10UnderscoreESW_SW_EEEEENS4_13SM90_TMA_LOADENS4_14ComposedLayoutINS4_7SwizzleILi2ELi4ELi3EEENS4_18smem_ptr_flag_bitsILi16EEENSS_INS5_IJNSA_ILi8EEESG_EEENS5_IJSG_SB_EEEEEEEvNS4_8identityESZ_S19_vS1A_EENS_8epilogue10collective18CollectiveEpilogueINS1C_23Sm100TmaWarpSpecializedILi4ELi2ELi64ELb1ELb0EEEJSH_NS5_IJNSS_ISE_SB_EENSS_INSA_ILi64EEESB_EEEEESI_SJ_SI_SJ_NS1C_6fusion15FusionCallbacksIS1G_NS1L_17LinearCombinationISI_fSI_fLNS_15FloatRoundStyleE2EEESH_S1K_JEEENS4_5SM1004TMEM4LOAD26SM100_TMEM_LOAD_32dp32b64xESZ_NS10_INS11_ILi3ELi4ELi3EEES14_NSS_INS5_IJS15_S1I_EEENS5_IJS1I_SB_EEEEEEENS4_39AutoVectorizingCopyWithAssumedAlignmentILi128EEENS4_14SM90_TMA_STOREES1Z_S21_S21_EEEvvEEEEvNT_6ParamsE --------------------------
	.section	.text._ZN7cutlass13device_kernelINS_4gemm6kernel13GemmUniversalIN4cute5tupleIJiiiiEEENS1_10collective13CollectiveMmaINS1_35MainloopSm100TmaUmmaWarpSpecializedILi4ELi2ELi2ENS5_IJNS4_1CILi1EEESB_SB_EEEEENS5_IJNSA_ILi128EEENSA_ILi256EEENSA_ILi32EEEEEENS_10bfloat16_tENS5_IJlSB_lEEESI_SJ_NS4_8TiledMMAINS4_8MMA_AtomIJNS4_20SM100_MMA_F16BF16_SSISI_SI_fLi128ELi256ELNS4_4UMMA5MajorE0ELSO_0ELNSN_7ScaleInE0ELSP_0EEEEEENS4_6LayoutISC_NS5_IJNSA_ILi0EEEST_ST_EEEEENS5_IJNS4_10UnderscoreESW_SW_EEEEENS4_13SM90_TMA_LOADENS4_14ComposedLayoutINS4_7SwizzleILi2ELi4ELi3EEENS4_18smem_ptr_flag_bitsILi16EEENSS_INS5_IJNSA_ILi8EEESG_EEENS5_IJSG_SB_EEEEEEEvNS4_8identityESZ_S19_vS1A_EENS_8epilogue10collective18CollectiveEpilogueINS1C_23Sm100TmaWarpSpecializedILi4ELi2ELi64ELb1ELb0EEEJSH_NS5_IJNSS_ISE_SB_EENSS_INSA_ILi64EEESB_EEEEESI_SJ_SI_SJ_NS1C_6fusion15FusionCallbacksIS1G_NS1L_17LinearCombinationISI_fSI_fLNS_15FloatRoundStyleE2EEESH_S1K_JEEENS4_5SM1004TMEM4LOAD26SM100_TMEM_LOAD_32dp32b64xESZ_NS10_INS11_ILi3ELi4ELi3EEES14_NSS_INS5_IJS15_S1I_EEENS5_IJS1I_SB_EEEEEEENS4_39AutoVectorizingCopyWithAssumedAlignmentILi128EEENS4_14SM90_TMA_STOREES1Z_S21_S21_EEEvvEEEEvNT_6ParamsE,"ax",@progbits
	.align	128
.text._ZN7cutlass13device_kernelINS_4gemm6kernel13GemmUniversalIN4cute5tupleIJiiiiEEENS1_10collective13CollectiveMmaINS1_35MainloopSm100TmaUmmaWarpSpecializedILi4ELi2ELi2ENS5_IJNS4_1CILi1EEESB_SB_EEEEENS5_IJNSA_ILi128EEENSA_ILi256EEENSA_ILi32EEEEEENS_10bfloat16_tENS5_IJlSB_lEEESI_SJ_NS4_8TiledMMAINS4_8MMA_AtomIJNS4_20SM100_MMA_F16BF16_SSISI_SI_fLi128ELi256ELNS4_4UMMA5MajorE0ELSO_0ELNSN_7ScaleInE0ELSP_0EEEEEENS4_6LayoutISC_NS5_IJNSA_ILi0EEEST_ST_EEEEENS5_IJNS4_10UnderscoreESW_SW_EEEEENS4_13SM90_TMA_LOADENS4_14ComposedLayoutINS4_7SwizzleILi2ELi4ELi3EEENS4_18smem_ptr_flag_bitsILi16EEENSS_INS5_IJNSA_ILi8EEESG_EEENS5_IJSG_SB_EEEEEEEvNS4_8identityESZ_S19_vS1A_EENS_8epilogue10collective18CollectiveEpilogueINS1C_23Sm100TmaWarpSpecializedILi4ELi2ELi64ELb1ELb0EEEJSH_NS5_IJNSS_ISE_SB_EENSS_INSA_ILi64EEESB_EEEEESI_SJ_SI_SJ_NS1C_6fusion15FusionCallbacksIS1G_NS1L_17LinearCombinationISI_fSI_fLNS_15FloatRoundStyleE2EEESH_S1K_JEEENS4_5SM1004TMEM4LOAD26SM100_TMEM_LOAD_32dp32b64xESZ_NS10_INS11_ILi3ELi4ELi3EEES14_NSS_INS5_IJS15_S1I_EEENS5_IJS1I_SB_EEEEEEENS4_39AutoVectorizingCopyWithAssumedAlignmentILi128EEENS4_14SM90_TMA_STOREES1Z_S21_S21_EEEvvEEEEvNT_6ParamsE:
        .type           _ZN7cutlass13device_kernelINS_4gemm6kernel13GemmUniversalIN4cute5tupleIJiiiiEEENS1_10collective13CollectiveMmaINS1_35MainloopSm100TmaUmmaWarpSpecializedILi4ELi2ELi2ENS5_IJNS4_1CILi1EEESB_SB_EEEEENS5_IJNSA_ILi128EEENSA_ILi256EEENSA_ILi32EEEEEENS_10bfloat16_tENS5_IJlSB_lEEESI_SJ_NS4_8TiledMMAINS4_8MMA_AtomIJNS4_20SM100_MMA_F16BF16_SSISI_SI_fLi128ELi256ELNS4_4UMMA5MajorE0ELSO_0ELNSN_7ScaleInE0ELSP_0EEEEEENS4_6LayoutISC_NS5_IJNSA_ILi0EEEST_ST_EEEEENS5_IJNS4_10UnderscoreESW_SW_EEEEENS4_13SM90_TMA_LOADENS4_14ComposedLayoutINS4_7SwizzleILi2ELi4ELi3EEENS4_18smem_ptr_flag_bitsILi16EEENSS_INS5_IJNSA_ILi8EEESG_EEENS5_IJSG_SB_EEEEEEEvNS4_8identityESZ_S19_vS1A_EENS_8epilogue10collective18CollectiveEpilogueINS1C_23Sm100TmaWarpSpecializedILi4ELi2ELi64ELb1ELb0EEEJSH_NS5_IJNSS_ISE_SB_EENSS_INSA_ILi64EEESB_EEEEESI_SJ_SI_SJ_NS1C_6fusion15FusionCallbacksIS1G_NS1L_17LinearCombinationISI_fSI_fLNS_15FloatRoundStyleE2EEESH_S1K_JEEENS4_5SM1004TMEM4LOAD26SM100_TMEM_LOAD_32dp32b64xESZ_NS10_INS11_ILi3ELi4ELi3EEES14_NSS_INS5_IJS15_S1I_EEENS5_IJS1I_SB_EEEEEEENS4_39AutoVectorizingCopyWithAssumedAlignmentILi128EEENS4_14SM90_TMA_STOREES1Z_S21_S21_EEEvvEEEEvNT_6ParamsE,@function
        .size           _ZN7cutlass13device_kernelINS_4gemm6kernel13GemmUniversalIN4cute5tupleIJiiiiEEENS1_10collective13CollectiveMmaINS1_35MainloopSm100TmaUmmaWarpSpecializedILi4ELi2ELi2ENS5_IJNS4_1CILi1EEESB_SB_EEEEENS5_IJNSA_ILi128EEENSA_ILi256EEENSA_ILi32EEEEEENS_10bfloat16_tENS5_IJlSB_lEEESI_SJ_NS4_8TiledMMAINS4_8MMA_AtomIJNS4_20SM100_MMA_F16BF16_SSISI_SI_fLi128ELi256ELNS4_4UMMA5MajorE0ELSO_0ELNSN_7ScaleInE0ELSP_0EEEEEENS4_6LayoutISC_NS5_IJNSA_ILi0EEEST_ST_EEEEENS5_IJNS4_10UnderscoreESW_SW_EEEEENS4_13SM90_TMA_LOADENS4_14ComposedLayoutINS4_7SwizzleILi2ELi4ELi3EEENS4_18smem_ptr_flag_bitsILi16EEENSS_INS5_IJNSA_ILi8EEESG_EEENS5_IJSG_SB_EEEEEEEvNS4_8identityESZ_S19_vS1A_EENS_8epilogue10collective18CollectiveEpilogueINS1C_23Sm100TmaWarpSpecializedILi4ELi2ELi64ELb1ELb0EEEJSH_NS5_IJNSS_ISE_SB_EENSS_INSA_ILi64EEESB_EEEEESI_SJ_SI_SJ_NS1C_6fusion15FusionCallbacksIS1G_NS1L_17LinearCombinationISI_fSI_fLNS_15FloatRoundStyleE2EEESH_S1K_JEEENS4_5SM1004TMEM4LOAD26SM100_TMEM_LOAD_32dp32b64xESZ_NS10_INS11_ILi3ELi4ELi3EEES14_NSS_INS5_IJS15_S1I_EEENS5_IJS1I_SB_EEEEEEENS4_39AutoVectorizingCopyWithAssumedAlignmentILi128EEENS4_14SM90_TMA_STOREES1Z_S21_S21_EEEvvEEEEvNT_6ParamsE,(.L_x_170 - _ZN7cutlass13device_kernelINS_4gemm6kernel13GemmUniversalIN4cute5tupleIJiiiiEEENS1_10collective13CollectiveMmaINS1_35MainloopSm100TmaUmmaWarpSpecializedILi4ELi2ELi2ENS5_IJNS4_1CILi1EEESB_SB_EEEEENS5_IJNSA_ILi128EEENSA_ILi256EEENSA_ILi32EEEEEENS_10bfloat16_tENS5_IJlSB_lEEESI_SJ_NS4_8TiledMMAINS4_8MMA_AtomIJNS4_20SM100_MMA_F16BF16_SSISI_SI_fLi128ELi256ELNS4_4UMMA5MajorE0ELSO_0ELNSN_7ScaleInE0ELSP_0EEEEEENS4_6LayoutISC_NS5_IJNSA_ILi0EEEST_ST_EEEEENS5_IJNS4_10UnderscoreESW_SW_EEEEENS4_13SM90_TMA_LOADENS4_14ComposedLayoutINS4_7SwizzleILi2ELi4ELi3EEENS4_18smem_ptr_flag_bitsILi16EEENSS_INS5_IJNSA_ILi8EEESG_EEENS5_IJSG_SB_EEEEEEEvNS4_8identityESZ_S19_vS1A_EENS_8epilogue10collective18CollectiveEpilogueINS1C_23Sm100TmaWarpSpecializedILi4ELi2ELi64ELb1ELb0EEEJSH_NS5_IJNSS_ISE_SB_EENSS_INSA_ILi64EEESB_EEEEESI_SJ_SI_SJ_NS1C_6fusion15FusionCallbacksIS1G_NS1L_17LinearCombinationISI_fSI_fLNS_15FloatRoundStyleE2EEESH_S1K_JEEENS4_5SM1004TMEM4LOAD26SM100_TMEM_LOAD_32dp32b64xESZ_NS10_INS11_ILi3ELi4ELi3EEES14_NSS_INS5_IJS15_S1I_EEENS5_IJS1I_SB_EEEEEEENS4_39AutoVectorizingCopyWithAssumedAlignmentILi128EEENS4_14SM90_TMA_STOREES1Z_S21_S21_EEEvvEEEEvNT_6ParamsE)
        .other          _ZN7cutlass13device_kernelINS_4gemm6kernel13GemmUniversalIN4cute5tupleIJiiiiEEENS1_10collective13CollectiveMmaINS1_35MainloopSm100TmaUmmaWarpSpecializedILi4ELi2ELi2ENS5_IJNS4_1CILi1EEESB_SB_EEEEENS5_IJNSA_ILi128EEENSA_ILi256EEENSA_ILi32EEEEEENS_10bfloat16_tENS5_IJlSB_lEEESI_SJ_NS4_8TiledMMAINS4_8MMA_AtomIJNS4_20SM100_MMA_F16BF16_SSISI_SI_fLi128ELi256ELNS4_4UMMA5MajorE0ELSO_0ELNSN_7ScaleInE0ELSP_0EEEEEENS4_6LayoutISC_NS5_IJNSA_ILi0EEEST_ST_EEEEENS5_IJNS4_10UnderscoreESW_SW_EEEEENS4_13SM90_TMA_LOADENS4_14ComposedLayoutINS4_7SwizzleILi2ELi4ELi3EEENS4_18smem_ptr_flag_bitsILi16EEENSS_INS5_IJNSA_ILi8EEESG_EEENS5_IJSG_SB_EEEEEEEvNS4_8identityESZ_S19_vS1A_EENS_8epilogue10collective18CollectiveEpilogueINS1C_23Sm100TmaWarpSpecializedILi4ELi2ELi64ELb1ELb0EEEJSH_NS5_IJNSS_ISE_SB_EENSS_INSA_ILi64EEESB_EEEEESI_SJ_SI_SJ_NS1C_6fusion15FusionCallbacksIS1G_NS1L_17LinearCombinationISI_fSI_fLNS_15FloatRoundStyleE2EEESH_S1K_JEEENS4_5SM1004TMEM4LOAD26SM100_TMEM_LOAD_32dp32b64xESZ_NS10_INS11_ILi3ELi4ELi3EEES14_NSS_INS5_IJS15_S1I_EEENS5_IJS1I_SB_EEEEEEENS4_39AutoVectorizingCopyWithAssumedAlignmentILi128EEENS4_14SM90_TMA_STOREES1Z_S21_S21_EEEvvEEEEvNT_6ParamsE,@"STO_CUDA_ENTRY STV_DEFAULT"
_ZN7cutlass13device_kernelINS_4gemm6kernel13GemmUniversalIN4cute5tupleIJiiiiEEENS1_10collective13CollectiveMmaINS1_35MainloopSm100TmaUmmaWarpSpecializedILi4ELi2ELi2ENS5_IJNS4_1CILi1EEESB_SB_EEEEENS5_IJNSA_ILi128EEENSA_ILi256EEENSA_ILi32EEEEEENS_10bfloat16_tENS5_IJlSB_lEEESI_SJ_NS4_8TiledMMAINS4_8MMA_AtomIJNS4_20SM100_MMA_F16BF16_SSISI_SI_fLi128ELi256ELNS4_4UMMA5MajorE0ELSO_0ELNSN_7ScaleInE0ELSP_0EEEEEENS4_6LayoutISC_NS5_IJNSA_ILi0EEEST_ST_EEEEENS5_IJNS4_10UnderscoreESW_SW_EEEEENS4_13SM90_TMA_LOADENS4_14ComposedLayoutINS4_7SwizzleILi2ELi4ELi3EEENS4_18smem_ptr_flag_bitsILi16EEENSS_INS5_IJNSA_ILi8EEESG_EEENS5_IJSG_SB_EEEEEEEvNS4_8identityESZ_S19_vS1A_EENS_8epilogue10collective18CollectiveEpilogueINS1C_23Sm100TmaWarpSpecializedILi4ELi2ELi64ELb1ELb0EEEJSH_NS5_IJNSS_ISE_SB_EENSS_INSA_ILi64EEESB_EEEEESI_SJ_SI_SJ_NS1C_6fusion15FusionCallbacksIS1G_NS1L_17LinearCombinationISI_fSI_fLNS_15FloatRoundStyleE2EEESH_S1K_JEEENS4_5SM1004TMEM4LOAD26SM100_TMEM_LOAD_32dp32b64xESZ_NS10_INS11_ILi3ELi4ELi3EEES14_NSS_INS5_IJS15_S1I_EEENS5_IJS1I_SB_EEEEEEENS4_39AutoVectorizingCopyWithAssumedAlignmentILi128EEENS4_14SM90_TMA_STOREES1Z_S21_S21_EEEvvEEEEvNT_6ParamsE:
[----:B------:R-:W1:Y:S01]  /*0000*/  LDC R1, c[0x0][0x37c] ;  /* 0x0000df00ff017b82 */ /* 0x000e620000000800 */
[----:B------:R-:W2:Y:S01]  /*0010*/  S2R R170, SR_TID.X ;  /* 0x0000000000aa7919 */ /* 0x000ea20000002100 */
[----:B------:R-:W3:Y:S01]  /*0020*/  LDCU.64 UR4, c[0x0][0x890] ;  /* 0x00011200ff0477ac */ /* 0x000ee20008000a00 */
[----:B------:R-:W-:Y:S02]  /*0030*/  PRMT R155, RZ, 0x7610, R155 ;  /* 0x00007610ff9b7816 */ /* 0x000fe4000000009b */
[----:B------:R-:W-:Y:S01]  /*0040*/  ELECT P5, URZ, PT ;  /* 0x0000000000ff782f */ /* 0x000fe200038a0000 */
[----:B------:R-:W4:Y:S01]  /*0050*/  LDCU.64 UR46, c[0x0][0x358] ;  /* 0x00006b00ff2e77ac */ /* 0x000f220008000a00 */
[----:B---3--:R-:W-:-:S04]  /*0060*/  UISETP.NE.U32.AND UP0, UPT, UR4, URZ, UPT ;  /* 0x000000ff0400728c */ /* 0x008fc8000bf05070 */
[----:B------:R-:W-:Y:S01]  /*0070*/  UISETP.NE.AND.EX UP0, UPT, UR5, URZ, UPT, UP0 ;  /* 0x000000ff0500728c */ /* 0x000fe2000bf05300 */
[----:B--2---:R-:W-:-:S05]  /*0080*/  SHF.R.U32.HI R162, RZ, 0x5, R170 ;  /* 0x00000005ffa27819 */ /* 0x004fca00000116aa */
[----:B------:R-:W2:Y:S02]  /*0090*/  SHFL.IDX PT, R0, R162, RZ, 0x1f ;  /* 0x00001fffa2007589 */ /* 0x000ea400000e0000 */
[----:B--2---:R-:W-:Y:S01]  /*00a0*/  R2UR UR8, R0 ;  /* 0x00000000000872ca */ /* 0x004fe200000e0000 */
[----:B-1--4-:R-:W-:-:S14]  /*00b0*/  BRA.U UP0, `(.L_x_0) ;  /* 0x00000001002c7547 */ /* 0x012fdc000b800000 */
[----:B------:R-:W1:Y:S02]  /*00c0*/  LDCU.64 UR6, c[0x0][0x888] ;  /* 0x00011100ff0677ac */ /* 0x000e640008000a00 */
[----:B-1----:R-:W-:-:S04]  /*00d0*/  UISETP.NE.U32.AND UP0, UPT, UR6, URZ, UPT ;  /* 0x000000ff0600728c */ /* 0x002fc8000bf05070 */
[----:B------:R-:W-:-:S09]  /*00e0*/  UISETP.NE.AND.EX UP0, UPT, UR7, URZ, UPT, UP0 ;  /* 0x000000ff0700728c */ /* 0x000fd2000bf05300 */
[----:B------:R-:W-:Y:S05]  /*00f0*/  BRA.U !UP0, `(.L_x_1) ;  /* 0x0000000108107547 */ /* 0x000fea000b800000 */
[----:B------:R-:W1:Y:S02]  /*0100*/  LDC.64 R2, c[0x0][0x888] ;  /* 0x00022200ff027b82 */ /* 0x000e640000000a00 */
[----:B-1----:R1:W5:Y:S01]  /*0110*/  LDG.E R81, desc[UR46][R2.64] ;  /* 0x0000002e02517981 */ /* 0x002362000c1e1900 */
[----:B------:R-:W-:Y:S01]  /*0120*/  HFMA2 R155, -RZ, RZ, 0, 5.9604644775390625e-08 ;  /* 0x00000001ff9b7431 */ /* 0x000fe200000001ff */
[----:B------:R-:W-:Y:S05]  /*0130*/  BRA `(.L_x_0) ;  /* 0x00000000000c7947 */ /* 0x000fea0003800000 */
.L_x_1:
[----:B------:R-:W1:Y:S01]  /*0140*/  LDCU UR6, c[0x0][0x880] ;  /* 0x00011000ff0677ac */ /* 0x000e620008000800 */
[----:B------:R-:W-:Y:S01]  /*0150*/  HFMA2 R155, -RZ, RZ, 0, 5.9604644775390625e-08 ;  /* 0x00000001ff9b7431 */ /* 0x000fe200000001ff */
[----:B-1----:R-:W-:-:S07]  /*0160*/  MOV R81, UR6 ;  /* 0x0000000600517c02 */ /* 0x002fce0008000f00 */
.L_x_0:
[----:B------:R-:W2:Y:S02]  /*0170*/  LDCU.64 UR6, c[0x0][0x8b0] ;  /* 0x00011600ff0677ac */ /* 0x000ea40008000a00 */
[----:B--2---:R-:W-:-:S04]  /*0180*/  UISETP.NE.U32.AND UP0, UPT, UR6, URZ, UPT ;  /* 0x000000ff0600728c */ /* 0x004fc8000bf05070 */
[----:B------:R-:W-:-:S09]  /*0190*/  UISETP.NE.AND.EX UP0, UPT, UR7, URZ, UPT, UP0 ;  /* 0x000000ff0700728c */ /* 0x000fd2000bf05300 */
[----:B------:R-:W-:Y:S05]  /*01a0*/  BRA.U UP0, `(.L_x_2) ;  /* 0x0000000100247547 */ /* 0x000fea000b800000 */
[----:B------:R-:W2:Y:S02]  /*01b0*/  LDCU.64 UR6, c[0x0][0x8a8] ;  /* 0x00011500ff0677ac */ /* 0x000ea40008000a00 */
[----:B--2---:R-:W-:-:S04]  /*01c0*/  UISETP.NE.U32.AND UP0, UPT, UR6, URZ, UPT ;  /* 0x000000ff0600728c */ /* 0x004fc8000bf05070 */
[----:B------:R-:W-:-:S09]  /*01d0*/  UISETP.NE.AND.EX UP0, UPT, UR7, URZ, UPT, UP0 ;  /* 0x000000ff0700728c */ /* 0x000fd2000bf05300 */
[----:B------:R-:W-:Y:S05]  /*01e0*/  BRA.U !UP0, `(.L_x_3) ;  /* 0x00000001080c7547 */ /* 0x000fea000b800000 */
[----:B------:R-:W2:Y:S02]  /*01f0*/  LDC.64 R78, c[0x0][0x8a8] ;  /* 0x00022a00ff4e7b82 */ /* 0x000ea40000000a00 */
[----:B--2---:R2:W5:Y:S01]  /*0200*/  LDG.E R78, desc[UR46][R78.64] ;  /* 0x0000002e4e4e7981 */ /* 0x004562000c1e1900 */
[----:B------:R-:W-:Y:S05]  /*0210*/  BRA `(.L_x_2) ;  /* 0x0000000000087947 */ /* 0x000fea0003800000 */
.L_x_3:
[----:B------:R-:W2:Y:S02]  /*0220*/  LDCU UR6, c[0x0][0x8a0] ;  /* 0x00011400ff0677ac */ /* 0x000ea40008000800 */
[----:B--2---:R-:W-:Y:S02]  /*0230*/  MOV R78, UR6 ;  /* 0x00000006004e7c02 */ /* 0x004fe40008000f00 */
.L_x_2:
[----:B------:R-:W-:Y:S01]  /*0240*/  IMAD.U32 R0, RZ, RZ, UR8 ;  /* 0x00000008ff007e24 */ /* 0x000fe2000f8e00ff */
[----:B------:R-:W-:Y:S04]  /*0250*/  BSSY.RECONVERGENT B0, `(.L_x_4) ;  /* 0x000000c000007945 */ /* 0x000fe80003800200 */
[C---:B------:R-:W-:Y:S02]  /*0260*/  ISETP.NE.OR P1, PT, R0.reuse, 0x1, !P5 ;  /* 0x000000010000780c */ /* 0x040fe40006f25670 */
[----:B------:R-:W-:-:S11]  /*0270*/  ISETP.NE.OR P0, PT, R0, 0x3, !P5 ;  /* 0x000000030000780c */ /* 0x000fd60006f05670 */
[----:B------:R-:W-:Y:S05]  /*0280*/  @P1 BRA `(.L_x_5) ;  /* 0x0000000000201947 */ /* 0x000fea0003800000 */
[----:B------:R-:W3:Y:S02]  /*0290*/  LDCU.64 UR6, c[0x0][0x348] ;  /* 0x00006900ff0677ac */ /* 0x000ee40008000a00 */
[----:B---3--:R-:W-:Y:S02]  /*02a0*/  UIADD3 UR10, UP1, UPT, UR6, 0x80, URZ ;  /* 0x00000080060a7890 */ /* 0x008fe4000ff3e0ff */
[----:B------:R-:W-:Y:S02]  /*02b0*/  UIADD3 UR6, UP0, UPT, UR6, 0x180, URZ ;  /* 0x0000018006067890 */ /* 0x000fe4000ff1e0ff */
[----:B------:R-:W-:Y:S02]  /*02c0*/  UIADD3.X UR11, UPT, UPT, URZ, UR7, URZ, UP1, !UPT ;  /* 0x00000007ff0b7290 */ /* 0x000fe40008ffe4ff */
[----:B------:R-:W-:-:S07]  /*02d0*/  UIADD3.X UR7, UPT, UPT, URZ, UR7, URZ, UP0, !UPT ;  /* 0x00000007ff077290 */ /* 0x000fce00087fe4ff */
[----:B------:R3:W-:Y:S02]  /*02e0*/  UTMACCTL.PF [UR10] ;  /* 0x000000000a0079b9 */ /* 0x0007e40008040000 */
[----:B------:R3:W-:Y:S02]  /*02f0*/  UTMACCTL.PF [UR6] ;  /* 0x00000000060079b9 */ /* 0x0007e40008040000 */
[----:B---3--:R-:W-:Y:S01]  /*0300*/  NOP ;  /* 0x0000000000007918 */ /* 0x008fe20000000000 */
.L_x_5:
[----:B------:R-:W-:Y:S05]  /*0310*/  BSYNC.RECONVERGENT B0 ;  /* 0x0000000000007941 */ /* 0x000fea0003800200 */
.L_x_4:
[----:B------:R-:W-:Y:S04]  /*0320*/  BSSY.RECONVERGENT B0, `(.L_x_6) ;  /* 0x000000a000007945 */ /* 0x000fe80003800200 */
        /* <DEDUP_REMOVED lines=9> */
.L_x_7:
[----:B------:R-:W-:Y:S05]  /*03c0*/  BSYNC.RECONVERGENT B0 ;  /* 0x0000000000007941 */ /* 0x000fea0003800200 */
.L_x_6:
[----:B------:R-:W3:Y:S01]  /*03d0*/  LDCU.64 UR6, c[0x0][0x888] ;  /* 0x00011100ff0677ac */ /* 0x000ee20008000a00 */
[----:B------:R-:W-:Y:S02]  /*03e0*/  UISETP.EQ.U32.AND UP1, UPT, UR4, URZ, UPT ;  /* 0x000000ff0400728c */ /* 0x000fe4000bf22070 */
[----:B------:R-:W-:Y:S02]  /*03f0*/  UPLOP3.LUT UP2, UPT, UPT, UPT, UPT, 0x80, 0x8 ;  /* 0x000000000008789c */ /* 0x000fe40003f4f070 */
[----:B---3--:R-:W-:-:S04]  /*0400*/  UISETP.NE.U32.AND UP0, UPT, UR6, URZ, UPT ;  /* 0x000000ff0600728c */ /* 0x008fc8000bf05070 */
[----:B------:R-:W-:-:S04]  /*0410*/  UISETP.NE.AND.EX UP0, UPT, UR7, URZ, UPT, UP0 ;  /* 0x000000ff0700728c */ /* 0x000fc8000bf05300 */
[----:B------:R-:W-:-:S04]  /*0420*/  UISETP.EQ.OR.EX UP3, UPT, UR5, URZ, !UP0, UP1 ;  /* 0x000000ff0500728c */ /* 0x000fc8000c762710 */
[----:B------:R-:W-:-:S05]  /*0430*/  UP2UR UR50, UPR, URZ, 0x8 ;  /* 0x00000008ff327883 */ /* 0x000fca0008000000 */
[----:B------:R-:W-:Y:S07]  /*0440*/  BRA.U !UP3, `(.L_x_8) ;  /* 0x000000010b207547 */ /* 0x000fee000b800000 */
[----:B------:R-:W-:Y:S01]  /*0450*/  UISETP.NE.U32.AND UP2, UPT, UR4, URZ, UPT ;  /* 0x000000ff0400728c */ /* 0x000fe2000bf45070 */
[----:B-----5:R-:W-:Y:S01]  /*0460*/  FSETP.NEU.AND P0, PT, R81, RZ, PT ;  /* 0x000000ff5100720b */ /* 0x020fe20003f0d000 */
[----:B------:R-:W-:Y:S02]  /*0470*/  USEL UR4, URZ, 0xffffffff, UP0 ;  /* 0xffffffffff047887 */ /* 0x000fe40008000000 */
[----:B------:R-:W-:-:S10]  /*0480*/  UISETP.NE.AND.EX UP2, UPT, UR5, URZ, UPT, UP2 ;  /* 0x000000ff0500728c */ /* 0x000fd4000bf45320 */
[----:B------:R-:W-:Y:S01]  /*0490*/  VOTEU.ANY UP1, P0 ;  /* 0x0000000000ff7886 */ /* 0x000fe20000020100 */
[----:B------:R-:W-:-:S04]  /*04a0*/  @!UP2 USEL UR4, URZ, 0xffffffff, UP1 ;  /* 0xffffffffff04a887 */ /* 0x000fc80008800000 */
[----:B------:R-:W-:-:S04]  /*04b0*/  ULOP3.LUT UR4, UR4, 0x1, URZ, 0xc0, !UPT ;  /* 0x0000000104047892 */ /* 0x000fc8000f8ec0ff */
[----:B------:R-:W-:-:S11]  /*04c0*/  UISETP.NE.U32.AND UP2, UPT, UR4, 0x1, UPT ;  /* 0x000000010400788c */ /* 0x000fd6000bf45070 */
.L_x_8:
[----:B-1----:R-:W1:Y:S01]  /*04d0*/  SHFL.IDX PT, R2, R162, RZ, 0x1f ;  /* 0x00001fffa2027589 */ /* 0x002e6200000e0000 */
[----:B------:R-:W-:-:S04]  /*04e0*/  UISETP.NE.AND UP1, UPT, UR8, 0x2, UPT ;  /* 0x000000020800788c */ /* 0x000fc8000bf25270 */
[----:B------:R-:W-:Y:S01]  /*04f0*/  USEL UR6, URZ, 0x1, UP1 ;  /* 0x00000001ff067887 */ /* 0x000fe20008800000 */
[----:B-1----:R-:W-:-:S13]  /*0500*/  ISETP.NE.AND P0, PT, R2, RZ, PT ;  /* 0x000000ff0200720c */ /* 0x002fda0003f05270 */
[----:B------:R-:W-:Y:S05]  /*0510*/  @P0 BRA `(.L_x_9) ;  /* 0x0000000000480947 */ /* 0x000fea0003800000 */
[----:B------:R-:W1:Y:S01]  /*0520*/  S2UR UR5, SR_CgaCtaId ;  /* 0x00000000000579c3 */ /* 0x000e620000008800 */
[----:B------:R-:W-:Y:S01]  /*0530*/  UMOV UR7, 0x400 ;  /* 0x0000040000077882 */ /* 0x000fe20000000000 */
[----:B------:R-:W-:Y:S01]  /*0540*/  UMOV UR4, 0x1 ;  /* 0x0000000100047882 */ /* 0x000fe20000000000 */
[----:B------:R-:W-:Y:S01]  /*0550*/  ELECT P0, URZ, PT ;  /* 0x0000000000ff782f */ /* 0x000fe20003800000 */
[----:B------:R-:W-:-:S04]  /*0560*/  UIADD3 UR10, UPT, UPT, -UR4, 0x100000, URZ ;  /* 0x00100000040a7890 */ /* 0x000fc8000fffe1ff */
[----:B------:R-:W-:Y:S02]  /*0570*/  USHF.L.U32 UR11, UR10, 0xb, URZ ;  /* 0x0000000b0a0b7899 */ /* 0x000fe400080006ff */
[----:B------:R-:W-:Y:S02]  /*0580*/  USHF.L.U32 UR10, UR10, 0x1, URZ ;  /* 0x000000010a0a7899 */ /* 0x000fe400080006ff */
[----:B-1----:R-:W-:Y:S01]  /*0590*/  ULEA UR5, UR5, UR7, 0x18 ;  /* 0x0000000705057291 */ /* 0x002fe2000f8ec0ff */
[----:B------:R-:W1:Y:S11]  /*05a0*/  FENCE.VIEW.ASYNC.S ;  /* 0x00000000000073c6 */ /* 0x000e760000000000 */
[----:B-1----:R1:W3:Y:S01]  /*05b0*/  SYNCS.EXCH.64 URZ, [UR5], UR10 ;  /* 0x0000000a05ff75b2 */ /* 0x0022e20008000100 */
[----:B------:R1:W4:Y:S01]  /*05c0*/  SYNCS.EXCH.64 URZ, [UR5+0x20], UR10 ;  /* 0x0000200a05ff75b2 */ /* 0x0003220008000100 */
[----:B------:R1:W1:Y:S01]  /*05d0*/  SYNCS.EXCH.64 URZ, [UR5+0x8], UR10 ;  /* 0x0000080a05ff75b2 */ /* 0x0002620008000100 */
[----:B------:R1:W1:Y:S01]  /*05e0*/  SYNCS.EXCH.64 URZ, [UR5+0x28], UR10 ;  /* 0x0000280a05ff75b2 */ /* 0x0002620008000100 */
[----:B------:R1:W1:Y:S01]  /*05f0*/  SYNCS.EXCH.64 URZ, [UR5+0x10], UR10 ;  /* 0x0000100a05ff75b2 */ /* 0x0002620008000100 */
[----:B------:R1:W1:Y:S01]  /*0600*/  SYNCS.EXCH.64 URZ, [UR5+0x30], UR10 ;  /* 0x0000300a05ff75b2 */ /* 0x0002620008000100 */
[----:B------:R1:W1:Y:S01]  /*0610*/  SYNCS.EXCH.64 URZ, [UR5+0x18], UR10 ;  /* 0x0000180a05ff75b2 */ /* 0x0002620008000100 */
[----:B------:R1:W1:Y:S01]  /*0620*/  SYNCS.EXCH.64 URZ, [UR5+0x38], UR10 ;  /* 0x0000380a05ff75b2 */ /* 0x0002620008000100 */
[----:B------:R-:W-:Y:S01]  /*0630*/  NOP ;  /* 0x0000000000007918 */ /* 0x000fe20000000000 */
.L_x_9:
[----:B------:R-:W2:Y:S01]  /*0640*/  SHFL.IDX PT, R2, R162, RZ, 0x1f ;  /* 0x00001fffa2027589 */ /* 0x000ea200000e0000 */
[----:B------:R-:W-:Y:S01]  /*0650*/  NOP ;  /* 0x0000000000007918 */ /* 0x000fe20000000000 */
[----:B--2---:R-:W-:-:S13]  /*0660*/  ISETP.NE.AND P0, PT, R2, 0x1, PT ;  /* 0x000000010200780c */ /* 0x004fda0003f05270 */
[----:B------:R-:W-:Y:S05]  /*0670*/  @P0 BRA `(.L_x_10) ;  /* 0x0000000000580947 */ /* 0x000fea0003800000 */
[----:B------:R-:W2:Y:S01]  /*0680*/  S2UR UR7, SR_CgaCtaId ;  /* 0x00000000000779c3 */ /* 0x000ea20000008800 */
[----:B------:R-:W-:Y:S01]  /*0690*/  UMOV UR9, 0x400 ;  /* 0x0000040000097882 */ /* 0x000fe20000000000 */
[----:B-1----:R-:W-:Y:S01]  /*06a0*/  UMOV UR5, 0x20 ;  /* 0x0000002000057882 */ /* 0x002fe20000000000 */
[----:B------:R-:W-:Y:S01]  /*06b0*/  UMOV UR4, 0x80 ;  /* 0x0000008000047882 */ /* 0x000fe20000000000 */
[----:B------:R-:W-:-:S04]  /*06c0*/  UIADD3 UR10, UPT, UPT, -UR5, 0x100000, URZ ;  /* 0x00100000050a7890 */ /* 0x000fc8000fffe1ff */
[----:B------:R-:W-:Y:S02]  /*06d0*/  USHF.L.U32 UR11, UR10, 0xb, URZ ;  /* 0x0000000b0a0b7899 */ /* 0x000fe400080006ff */
[----:B------:R-:W-:Y:S02]  /*06e0*/  USHF.L.U32 UR10, UR10, 0x1, URZ ;  /* 0x000000010a0a7899 */ /* 0x000fe400080006ff */
[----:B------:R-:W-:-:S04]  /*06f0*/  UIADD3 UR4, UPT, UPT, -UR4, 0x100000, URZ ;  /* 0x0010000004047890 */ /* 0x000fc8000fffe1ff */
[----:B------:R-:W-:Y:S02]  /*0700*/  USHF.L.U32 UR5, UR4, 0xb, URZ ;  /* 0x0000000b04057899 */ /* 0x000fe400080006ff */
[----:B------:R-:W-:Y:S01]  /*0710*/  USHF.L.U32 UR4, UR4, 0x1, URZ ;  /* 0x0000000104047899 */ /* 0x000fe200080006ff */
[----:B------:R-:W-:Y:S01]  /*0720*/  ELECT P0, URZ, PT ;  /* 0x0000000000ff782f */ /* 0x000fe20003800000 */
[----:B--2---:R-:W-:Y:S01]  /*0730*/  ULEA UR7, UR7, UR9, 0x18 ;  /* 0x0000000907077291 */ /* 0x004fe2000f8ec0ff */
[----:B------:R-:W1:Y:S11]  /*0740*/  FENCE.VIEW.ASYNC.S ;  /* 0x00000000000073c6 */ /* 0x000e760000000000 */
[----:B-1----:R2:W1:Y:S01]  /*0750*/  SYNCS.EXCH.64 URZ, [UR7+0x40], UR10 ;  /* 0x0000400a07ff75b2 */ /* 0x0024620008000100 */
[----:B------:R2:W1:Y:S01]  /*0760*/  SYNCS.EXCH.64 URZ, [UR7+0x60], UR4 ;  /* 0x0000600407ff75b2 */ /* 0x0004620008000100 */
[----:B------:R2:W1:Y:S01]  /*0770*/  SYNCS.EXCH.64 URZ, [UR7+0x48], UR10 ;  /* 0x0000480a07ff75b2 */ /* 0x0004620008000100 */
[----:B------:R2:W1:Y:S01]  /*0780*/  SYNCS.EXCH.64 URZ, [UR7+0x68], UR4 ;  /* 0x0000680407ff75b2 */ /* 0x0004620008000100 */
[----:B------:R2:W1:Y:S01]  /*0790*/  SYNCS.EXCH.64 URZ, [UR7+0x50], UR10 ;  /* 0x0000500a07ff75b2 */ /* 0x0004620008000100 */
[----:B------:R2:W1:Y:S01]  /*07a0*/  SYNCS.EXCH.64 URZ, [UR7+0x70], UR4 ;  /* 0x0000700407ff75b2 */ /* 0x0004620008000100 */
[----:B------:R2:W1:Y:S01]  /*07b0*/  SYNCS.EXCH.64 URZ, [UR7+0x58], UR10 ;  /* 0x0000580a07ff75b2 */ /* 0x0004620008000100 */
[----:B------:R2:W1:Y:S02]  /*07c0*/  SYNCS.EXCH.64 URZ, [UR7+0x78], UR4 ;  /* 0x0000780407ff75b2 */ /* 0x0004640008000100 */
[----:B--2---:R-:W-:Y:S01]  /*07d0*/  NOP ;  /* 0x0000000000007918 */ /* 0x004fe20000000000 */
.L_x_10:
[----:B------:R-:W2:Y:S01]  /*07e0*/  SHFL.IDX PT, R2, R162, RZ, 0x1f ;  /* 0x00001fffa2027589 */ /* 0x000ea200000e0000 */
[----:B------:R-:W-:Y:S01]  /*07f0*/  NOP ;  /* 0x0000000000007918 */ /* 0x000fe20000000000 */
[----:B--2---:R-:W-:-:S13]  /*0800*/  ISETP.NE.AND P0, PT, R2, 0x3, PT ;  /* 0x000000030200780c */ /* 0x004fda0003f05270 */
[----:B------:R-:W-:Y:S05]  /*0810*/  @P0 BRA `(.L_x_11) ;  /* 0x0000000000300947 */ /* 0x000fea0003800000 */
[----:B-1----:R-:W1:Y:S01]  /*0820*/  S2UR UR5, SR_CgaCtaId ;  /* 0x00000000000579c3 */ /* 0x002e620000008800 */
        /* <DEDUP_REMOVED lines=8> */
[----:B-1----:R2:W1:Y:S01]  /*08b0*/  SYNCS.EXCH.64 URZ, [UR5+0x80], UR10 ;  /* 0x0000800a05ff75b2 */ /* 0x0024620008000100 */
[----:B------:R2:W1:Y:S02]  /*08c0*/  SYNCS.EXCH.64 URZ, [UR5+0x88], UR10 ;  /* 0x0000880a05ff75b2 */ /* 0x0004640008000100 */
[----:B--2---:R-:W-:Y:S01]  /*08d0*/  NOP ;  /* 0x0000000000007918 */ /* 0x004fe20000000000 */
.L_x_11:
[----:B------:R-:W2:Y:S01]  /*08e0*/  SHFL.IDX PT, R2, R162, RZ, 0x1f ;  /* 0x00001fffa2027589 */ /* 0x000ea200000e0000 */
[----:B------:R-:W-:Y:S01]  /*08f0*/  NOP ;  /* 0x0000000000007918 */ /* 0x000fe20000000000 */
[----:B--2---:R-:W-:-:S13]  /*0900*/  ISETP.NE.AND P0, PT, R2, 0x4, PT ;  /* 0x000000040200780c */ /* 0x004fda0003f05270 */
[----:B------:R-:W-:Y:S05]  /*0910*/  @P0 BRA `(.L_x_12) ;  /* 0x00000000004c0947 */ /* 0x000fea0003800000 */
[----:B-1----:R-:W1:Y:S01]  /*0920*/  S2UR UR5, SR_CgaCtaId ;  /* 0x00000000000579c3 */ /* 0x002e620000008800 */
[----:B------:R-:W-:Y:S01]  /*0930*/  UMOV UR9, 0x100 ;  /* 0x0000010000097882 */ /* 0x000fe20000000000 */
[----:B------:R-:W-:Y:S01]  /*0940*/  UMOV UR7, 0x400 ;  /* 0x0000040000077882 */ /* 0x000fe20000000000 */
[----:B------:R-:W-:Y:S01]  /*0950*/  USEL UR9, UR9, 0xe0, UP2 ;  /* 0x000000e009097887 */ /* 0x000fe20009000000 */
[----:B------:R-:W-:Y:S01]  /*0960*/  UMOV UR4, 0x1 ;  /* 0x0000000100047882 */ /* 0x000fe20000000000 */
[----:B------:R-:W-:Y:S01]  /*0970*/  ELECT P0, URZ, PT ;  /* 0x0000000000ff782f */ /* 0x000fe20003800000 */
[----:B------:R-:W-:-:S04]  /*0980*/  UIADD3 UR10, UPT, UPT, -UR4, 0x100000, URZ ;  /* 0x00100000040a7890 */ /* 0x000fc8000fffe1ff */
[----:B------:R-:W-:Y:S02]  /*0990*/  USHF.L.U32 UR11, UR10, 0xb, URZ ;  /* 0x0000000b0a0b7899 */ /* 0x000fe400080006ff */
[----:B------:R-:W-:Y:S02]  /*09a0*/  USHF.L.U32 UR10, UR10, 0x1, URZ ;  /* 0x000000010a0a7899 */ /* 0x000fe400080006ff */
[----:B------:R-:W-:-:S04]  /*09b0*/  UIADD3 UR12, UPT, UPT, -UR9, 0x100000, URZ ;  /* 0x00100000090c7890 */ /* 0x000fc8000fffe1ff */
[----:B------:R-:W-:Y:S02]  /*09c0*/  USHF.L.U32 UR13, UR12, 0xb, URZ ;  /* 0x0000000b0c0d7899 */ /* 0x000fe400080006ff */
[----:B------:R-:W-:Y:S02]  /*09d0*/  USHF.L.U32 UR12, UR12, 0x1, URZ ;  /* 0x000000010c0c7899 */ /* 0x000fe400080006ff */
[----:B-1----:R-:W-:Y:S01]  /*09e0*/  ULEA UR5, UR5, UR7, 0x18 ;  /* 0x0000000705057291 */ /* 0x002fe2000f8ec0ff */
[----:B------:R-:W1:Y:S11]  /*09f0*/  FENCE.VIEW.ASYNC.S ;  /* 0x00000000000073c6 */ /* 0x000e760000000000 */
[----:B-1----:R2:W1:Y:S01]  /*0a00*/  SYNCS.EXCH.64 URZ, [UR5+0x90], UR10 ;  /* 0x0000900a05ff75b2 */ /* 0x0024620008000100 */
[----:B------:R2:W1:Y:S01]  /*0a10*/  SYNCS.EXCH.64 URZ, [UR5+0xa0], UR12 ;  /* 0x0000a00c05ff75b2 */ /* 0x0004620008000100 */
[----:B------:R2:W1:Y:S01]  /*0a20*/  SYNCS.EXCH.64 URZ, [UR5+0x98], UR10 ;  /* 0x0000980a05ff75b2 */ /* 0x0004620008000100 */
[----:B------:R2:W1:Y:S02]  /*0a30*/  SYNCS.EXCH.64 URZ, [UR5+0xa8], UR12 ;  /* 0x0000a80c05ff75b2 */ /* 0x0004640008000100 */
[----:B--2---:R-:W-:Y:S01]  /*0a40*/  NOP ;  /* 0x0000000000007918 */ /* 0x004fe20000000000 */
.L_x_12:
        /* <DEDUP_REMOVED lines=20> */
[----:B------:R2:W1:Y:S02]  /*0b90*/  SYNCS.EXCH.64 URZ, [UR7+0xc8], UR4 ;  /* 0x0000c80407ff75b2 */ /* 0x0004640008000100 */
[----:B--2---:R-:W-:Y:S01]  /*0ba0*/  NOP ;  /* 0x0000000000007918 */ /* 0x004fe20000000000 */
.L_x_13:
        /* <DEDUP_REMOVED lines=18> */
.L_x_14:
[----:B-1----:R-:W1:Y:S01]  /*0cd0*/  S2UR UR5, SR_CTAID.X ;  /* 0x00000000000579c3 */ /* 0x002e620000002500 */
[----:B------:R-:W-:-:S05]  /*0ce0*/  CS2R.32 R156, SR_CgaSize ;  /* 0x00000000009c7805 */ /* 0x000fca0000008a00 */
[----:B------:R-:W-:-:S05]  /*0cf0*/  IMAD R156, R156, -0xa0, RZ ;  /* 0xffffff609c9c7824 */ /* 0x000fca00078e02ff */
[----:B------:R-:W-:-:S14]  /*0d00*/  R2UR UR9, R156 ;  /* 0x000000009c0972ca */ /* 0x000fdc00000e0000 */
[----:B------:R-:W2:Y:S01]  /*0d10*/  LDCU UR9, c[0x0][UR9+0x2b0] ;  /* 0x00005600090977ac */ /* 0x000ea20008000800 */
[----:B------:R-:W-:Y:S01]  /*0d20*/  NOP ;  /* 0x0000000000007918 */ /* 0x000fe20000000000 */
[----:B------:R-:W-:-:S05]  /*0d30*/  CS2R.32 R156, SR_CgaSize ;  /* 0x00000000009c7805 */ /* 0x000fca0000008a00 */
[----:B------:R-:W-:-:S05]  /*0d40*/  IMAD R156, R156, -0xa0, RZ ;  /* 0xffffff609c9c7824 */ /* 0x000fca00078e02ff */
[----:B------:R-:W-:-:S14]  /*0d50*/  R2UR UR7, R156 ;  /* 0x000000009c0772ca */ /* 0x000fdc00000e0000 */
[----:B------:R-:W3:Y:S01]  /*0d60*/  LDCU UR7, c[0x0][UR7+0x2b4] ;  /* 0x00005680070777ac */ /* 0x000ee20008000800 */
[----:B------:R-:W4:Y:S08]  /*0d70*/  S2UR UR4, SR_CTAID.Y ;  /* 0x00000000000479c3 */ /* 0x000f300000002600 */
[----:B------:R-:W3:Y:S01]  /*0d80*/  LDC R9, c[0x0][0xb24] ;  /* 0x0002c900ff097b82 */ /* 0x000ee20000000800 */
[----:B-1----:R-:W-:-:S02]  /*0d90*/  I2FP.F32.U32 R4, UR5 ;  /* 0x0000000500047c45 */ /* 0x002fc40008201000 */
[----:B------:R-:W-:-:S05]  /*0da0*/  CS2R.32 R5, SR_CgaSize ;  /* 0x0000000000057805 */ /* 0x000fca0000008a00 */
[----:B------:R-:W-:-:S06]  /*0db0*/  IMAD R5, R5, -0xa0, RZ ;  /* 0xffffff6005057824 */ /* 0x000fcc00078e02ff */
[----:B------:R-:W1:Y:S01]  /*0dc0*/  LDC R5, c[0x0][R5+0x2a0] ;  /* 0x0000a80005057b82 */ /* 0x000e620000000800 */
[----:B------:R-:W-:Y:S01]  /*0dd0*/  MOV R21, UR5 ;  /* 0x0000000500157c02 */ /* 0x000fe20008000f00 */
[----:B--2---:R-:W-:Y:S01]  /*0de0*/  FMUL R4, R4, UR9 ;  /* 0x0000000904047c20 */ /* 0x004fe20008400000 */
[----:B----4-:R-:W-:Y:S02]  /*0df0*/  I2FP.F32.U32 R2, UR4 ;  /* 0x0000000400027c45 */ /* 0x010fe40008201000 */
[----:B------:R-:W-:-:S05]  /*0e00*/  CS2R.32 R3, SR_CgaSize ;  /* 0x0000000000037805 */ /* 0x000fca0000008a00 */
[----:B------:R-:W-:-:S06]  /*0e10*/  IMAD R3, R3, -0xa0, RZ ;  /* 0xffffff6003037824 */ /* 0x000fcc00078e02ff */
[----:B------:R-:W2:Y:S01]  /*0e20*/  LDC R3, c[0x0][R3+0x2a4] ;  /* 0x0000a90003037b82 */ /* 0x000ea20000000800 */
[----:B------:R-:W4:Y:S01]  /*0e30*/  F2I.U32.TRUNC.NTZ R156, R4 ;  /* 0x00000004009c7305 */ /* 0x000f22000020f000 */
[----:B------:R-:W-:Y:S01]  /*0e40*/  MOV R20, UR4 ;  /* 0x0000000400147c02 */ /* 0x000fe20008000f00 */
[----:B---3--:R-:W-:-:S05]  /*0e50*/  FMUL R2, R2, UR7 ;  /* 0x0000000702027c20 */ /* 0x008fca0008400000 */
[----:B------:R-:W-:Y:S01]  /*0e60*/  BAR.SYNC.DEFER_BLOCKING 0x0 ;  /* 0x0000000000007b1d */ /* 0x000fe20000010000 */
[----:B------:R-:W-:-:S05]  /*0e70*/  ISETP.GE.AND P0, PT, R9, 0x1, PT ;  /* 0x000000010900780c */ /* 0x000fca0003f06270 */
[----:B------:R-:W3:Y:S02]  /*0e80*/  F2I.U32.TRUNC.NTZ R154, R2 ;  /* 0x00000002009a7305 */ /* 0x000ee4000020f000 */
[----:B------:R-:W2:Y:S01]  /*0e90*/  S2UR UR36, SR_CTAID.Z ;  /* 0x00000000002479c3 */ /* 0x000ea20000002700 */
[----:B----4-:R-:W-:-:S05]  /*0ea0*/  IADD3 R156, PT, PT, -R156, RZ, RZ ;  /* 0x000000ff9c9c7210 */ /* 0x010fca0007ffe1ff */
[----:B-1----:R-:W-:Y:S01]  /*0eb0*/  IMAD R156, R5, R156, UR5 ;  /* 0x00000005059c7e24 */ /* 0x002fe2000f8e029c */
[----:B---3--:R-:W-:-:S05]  /*0ec0*/  IADD3 R154, PT, PT, -R154, RZ, RZ ;  /* 0x000000ff9a9a7210 */ /* 0x008fca0007ffe1ff */
[----:B--2---:R-:W-:Y:S01]  /*0ed0*/  IMAD R154, R3, R154, UR4 ;  /* 0x00000004039a7e24 */ /* 0x004fe2000f8e029a */
[----:B------:R-:W-:Y:S06]  /*0ee0*/  @!P0 BRA `(.L_x_15) ;  /* 0x0000000000b88947 */ /* 0x000fec0003800000 */
[----:B------:R-:W1:Y:S01]  /*0ef0*/  LDC.64 R4, c[0x0][0xb18] ;  /* 0x0002c600ff047b82 */ /* 0x000e620000000a00 */
[----:B------:R-:W-:-:S07]  /*0f00*/  ISETP.NE.AND P0, PT, R9, 0x1, PT ;  /* 0x000000010900780c */ /* 0x000fce0003f05270 */
[----:B------:R-:W2:Y:S08]  /*0f10*/  LDC R10, c[0x0][0xb0c] ;  /* 0x0002c300ff0a7b82 */ /* 0x000eb00000000800 */
[----:B------:R-:W3:Y:S08]  /*0f20*/  LDC R11, c[0x0][0x370] ;  /* 0x0000dc00ff0b7b82 */ /* 0x000ef00000000800 */
[----:B------:R-:W4:Y:S01]  /*0f30*/  LDC R12, c[0x0][0x374] ;  /* 0x0000dd00ff0c7b82 */ /* 0x000f220000000800 */
[----:B-1----:R-:W-:-:S07]  /*0f40*/  ISETP.NE.AND P1, PT, R4, 0x1, PT ;  /* 0x000000010400780c */ /* 0x002fce0003f25270 */
[----:B------:R-:W3:Y:S01]  /*0f50*/  LDC.64 R6, c[0x0][0xb10] ;  /* 0x0002c400ff067b82 */ /* 0x000ee20000000a00 */
[----:B--2---:R-:W-:-:S07]  /*0f60*/  ISETP.NE.AND P2, PT, R10, 0x1, PT ;  /* 0x000000010a00780c */ /* 0x004fce0003f45270 */
[----:B------:R-:W1:Y:S08]  /*0f70*/  LDC R8, c[0x0][0xb20] ;  /* 0x0002c800ff087b82 */ /* 0x000e700000000800 */
[----:B------:R-:W2:Y:S01]  /*0f80*/  LDC.64 R2, c[0x0][0xb28] ;  /* 0x0002ca00ff027b82 */ /* 0x000ea20000000a00 */
[----:B----4-:R-:W-:-:S04]  /*0f90*/  IMAD.HI.U32 R13, R12, R5, RZ ;  /* 0x000000050c0d7227 */ /* 0x010fc800078e00ff */
[----:B------:R-:W-:-:S04]  /*0fa0*/  IMAD.HI.U32 R5, R20, R5, RZ ;  /* 0x0000000514057227 */ /* 0x000fc800078e00ff */
[----:B---3--:R-:W-:-:S04]  /*0fb0*/  IMAD.HI.U32 R14, R11, R6, RZ ;  /* 0x000000060b0e7227 */ /* 0x008fc800078e00ff */
[C---:B------:R-:W-:Y:S01]  /*0fc0*/  IMAD.HI.U32 R16, R21.reuse, R6, RZ ;  /* 0x0000000615107227 */ /* 0x040fe200078e00ff */
[-C--:B------:R-:W-:Y:S02]  /*0fd0*/  @P2 SHF.R.U32.HI R11, RZ, R7.reuse, R14 ;  /* 0x00000007ff0b2219 */ /* 0x080fe4000001160e */
[-C--:B-1----:R-:W-:Y:S02]  /*0fe0*/  @P1 SHF.R.U32.HI R12, RZ, R8.reuse, R13 ;  /* 0x00000008ff0c1219 */ /* 0x082fe4000001160d */
[----:B------:R-:W-:Y:S02]  /*0ff0*/  SHF.R.U32.HI R5, RZ, R8, R5 ;  /* 0x00000008ff057219 */ /* 0x000fe40000011605 */
[----:B------:R-:W-:Y:S02]  /*1000*/  SHF.R.U32.HI R16, RZ, R7, R16 ;  /* 0x00000007ff107219 */ /* 0x000fe40000011610 */
[----:B------:R-:W-:Y:S01]  /*1010*/  SEL R5, R20, R5, !P1 ;  /* 0x0000000514057207 */ /* 0x000fe20004800000 */
[----:B--2---:R-:W-:Y:S01]  /*1020*/  IMAD.HI.U32 R14, R12, R2, RZ ;  /* 0x000000020c0e7227 */ /* 0x004fe200078e00ff */
[----:B------:R-:W-:-:S02]  /*1030*/  SEL R7, R21, R16, !P2 ;  /* 0x0000001015077207 */ /* 0x000fc40005000000 */
[----:B------:R-:W-:Y:S01]  /*1040*/  IADD3 R13, PT, PT, -R5, RZ, RZ ;  /* 0x000000ff050d7210 */ /* 0x000fe20007ffe1ff */
[----:B------:R-:W-:Y:S01]  /*1050*/  IMAD.HI.U32 R6, R11, R2, RZ ;  /* 0x000000020b067227 */ /* 0x000fe200078e00ff */
[----:B------:R-:W-:-:S03]  /*1060*/  @P0 SHF.R.U32.HI R12, RZ, R3, R14 ;  /* 0x00000003ff0c0219 */ /* 0x000fc6000001160e */
[----:B------:R-:W-:Y:S01]  /*1070*/  IMAD R13, R4, R13, R20 ;  /* 0x0000000d040d7224 */ /* 0x000fe200078e0214 */
[----:B------:R-:W-:Y:S01]  /*1080*/  @P0 SHF.R.U32.HI R11, RZ, R3, R6 ;  /* 0x00000003ff0b0219 */ /* 0x000fe20000011606 */
[----:B------:R-:W-:-:S04]  /*1090*/  IMAD R12, R12, R9, RZ ;  /* 0x000000090c0c7224 */ /* 0x000fc800078e02ff */
[----:B------:R-:W-:Y:S01]  /*10a0*/  IMAD R6, R11, R9, RZ ;  /* 0x000000090b067224 */ /* 0x000fe200078e02ff */
[----:B------:R-:W-:-:S04]  /*10b0*/  ISETP.GE.AND P1, PT, R5, R12, PT ;  /* 0x0000000c0500720c */ /* 0x000fc80003f26270 */
[----:B------:R-:W-:Y:S01]  /*10c0*/  ISETP.GE.OR P1, PT, R7, R6, P1 ;  /* 0x000000060700720c */ /* 0x000fe20000f26670 */
[----:B------:R-:W-:-:S05]  /*10d0*/  IMAD.HI.U32 R6, R5, R2, RZ ;  /* 0x0000000205067227 */ /* 0x000fca00078e00ff */
[----:B------:R-:W-:-:S04]  /*10e0*/  SHF.R.U32.HI R6, RZ, R3, R6 ;  /* 0x00000003ff067219 */ /* 0x000fc80000011606 */
[----:B------:R-:W-:-:S03]  /*10f0*/  SEL R6, R5, R6, !P0 ;  /* 0x0000000605067207 */ /* 0x000fc60004000000 */
[----:B------:R-:W-:Y:S01]  /*1100*/  @!P1 IMAD.HI.U32 R8, R7, R2, RZ ;  /* 0x0000000207089227 */ /* 0x000fe200078e00ff */
[----:B------:R-:W-:-:S04]  /*1110*/  IADD3 R2, PT, PT, -R6, RZ, RZ ;  /* 0x000000ff06027210 */ /* 0x000fc80007ffe1ff */
[----:B------:R-:W-:Y:S01]  /*1120*/  @!P1 SHF.R.U32.HI R8, RZ, R3, R8 ;  /* 0x00000003ff089219 */ /* 0x000fe20000011608 */
[----:B------:R-:W-:-:S03]  /*1130*/  IMAD R2, R9, R2, R5 ;  /* 0x0000000209027224 */ /* 0x000fc600078e0205 */
[----:B------:R-:W-:-:S05]  /*1140*/  @!P1 SEL R3, R7, R8, !P0 ;  /* 0x0000000807039207 */ /* 0x000fca0004000000 */
[--C-:B------:R-:W-:Y:S02]  /*1150*/  @!P1 IMAD.IADD R6, R6, 0x1, -R3.reuse ;  /* 0x0000000106069824 */ /* 0x100fe400078e0a03 */
[----:B------:R-:W-:Y:S01]  /*1160*/  @!P1 IMAD R3, R2, R11, R3 ;  /* 0x0000000b02039224 */ /* 0x000fe200078e0203 */
[----:B------:R-:W-:Y:S01]  /*1170*/  IADD3 R2, PT, PT, -R7, RZ, RZ ;  /* 0x000000ff07027210 */ /* 0x000fe20007ffe1ff */
[----:B------:R-:W-:Y:S02]  /*1180*/  @!P1 IMAD R5, R6, R9, R7 ;  /* 0x0000000906059224 */ /* 0x000fe400078e0207 */
[----:B------:R-:W-:Y:S02]  /*1190*/  @!P1 IMAD.MOV.U32 R7, RZ, RZ, R3 ;  /* 0x000000ffff079224 */ /* 0x000fe400078e0003 */
[----:B------:R-:W-:Y:S02]  /*11a0*/  IMAD R2, R10, R2, R21 ;  /* 0x000000020a027224 */ /* 0x000fe400078e0215 */
[----:B------:R-:W-:-:S02]  /*11b0*/  IMAD R20, R5, R4, R13 ;  /* 0x0000000405147224 */ /* 0x000fc400078e020d */
[----:B------:R-:W-:Y:S02]  /*11c0*/  IMAD R21, R7, R10, R2 ;  /* 0x0000000a07157224 */ /* 0x000fe400078e0202 */
.L_x_15:
[----:B------:R-:W1:Y:S01]  /*11d0*/  LDCU UR4, c[0x0][0xb30] ;  /* 0x00016600ff0477ac */ /* 0x000e620008000800 */
[----:B------:R-:W2:Y:S08]  /*11e0*/  S2UR UR37, SR_CgaCtaId ;  /* 0x00000000002579c3 */ /* 0x000eb00000008800 */
[----:B------:R-:W3:Y:S01]  /*11f0*/  LDC R72, c[0x0][0xb24] ;  /* 0x0002c900ff487b82 */ /* 0x000ee20000000800 */
[----:B-1----:R-:W-:-:S09]  /*1200*/  UISETP.NE.AND UP1, UPT, UR4, 0x1, UPT ;  /* 0x000000010400788c */ /* 0x002fd2000bf25270 */
[----:B--2---:R-:W-:Y:S05]  /*1210*/  BRA.U UP1, `(.L_x_16) ;  /* 0x0000000101407547 */ /* 0x004fea000b800000 */
[----:B------:R-:W1:Y:S08]  /*1220*/  LDC.64 R4, c[0x0][0xb10] ;  /* 0x0002c400ff047b82 */ /* 0x000e700000000a00 */
[----:B------:R-:W2:Y:S08]  /*1230*/  LDC.64 R2, c[0x0][0xb18] ;  /* 0x0002c600ff027b82 */ /* 0x000eb00000000a00 */
[----:B------:R-:W4:Y:S08]  /*1240*/  LDC R6, c[0x0][0xb20] ;  /* 0x0002c800ff067b82 */ /* 0x000f300000000800 */
[----:B------:R-:W3:Y:S01]  /*1250*/  LDC R8, c[0x0][0xb0c] ;  /* 0x0002c300ff087b82 */ /* 0x000ee20000000800 */
[----:B-1----:R-:W-:-:S05]  /*1260*/  IMAD.HI.U32 R4, R21, R4, RZ ;  /* 0x0000000415047227 */ /* 0x002fca00078e00ff */
[----:B------:R-:W-:Y:S01]  /*1270*/  SHF.R.U32.HI R4, RZ, R5, R4 ;  /* 0x00000005ff047219 */ /* 0x000fe20000011604 */
[----:B--2---:R-:W-:Y:S01]  /*1280*/  IMAD.HI.U32 R3, R20, R3, RZ ;  /* 0x0000000314037227 */ /* 0x004fe200078e00ff */
[----:B------:R-:W-:-:S04]  /*1290*/  ISETP.NE.AND P0, PT, R2, 0x1, PT ;  /* 0x000000010200780c */ /* 0x000fc80003f05270 */
[----:B----4-:R-:W-:-:S04]  /*12a0*/  SHF.R.U32.HI R3, RZ, R6, R3 ;  /* 0x00000006ff037219 */ /* 0x010fc80000011603 */
[----:B------:R-:W-:Y:S02]  /*12b0*/  SEL R3, R20, R3, !P0 ;  /* 0x0000000314037207 */ /* 0x000fe40004000000 */
[----:B---3--:R-:W-:-:S04]  /*12c0*/  ISETP.NE.AND P1, PT, R8, 0x1, PT ;  /* 0x000000010800780c */ /* 0x008fc80003f25270 */
[----:B------:R-:W-:-:S05]  /*12d0*/  SEL R4, R21, R4, !P1 ;  /* 0x0000000415047207 */ /* 0x000fca0004800000 */
[----:B------:R-:W-:Y:S02]  /*12e0*/  IMAD.IADD R5, R3, 0x1, -R4 ;  /* 0x0000000103057824 */ /* 0x000fe400078e0a04 */
[----:B------:R-:W-:Y:S02]  /*12f0*/  IMAD.IADD R3, R4, 0x1, -R3 ;  /* 0x0000000104037824 */ /* 0x000fe400078e0a03 */
[----:B------:R-:W-:Y:S02]  /*1300*/  IMAD R21, R5, R8, R21 ;  /* 0x0000000805157224 */ /* 0x000fe400078e0215 */
[----:B------:R-:W-:-:S07]  /*1310*/  IMAD R20, R3, R2, R20 ;  /* 0x0000000203147224 */ /* 0x000fce00078e0214 */
.L_x_16:
[----:B------:R-:W-:Y:S01]  /*1320*/  BAR.SYNC.DEFER_BLOCKING 0x0 ;  /* 0x0000000000007b1d */ /* 0x000fe20000010000 */
[----:B------:R-:W-:Y:S01]  /*1330*/  UISETP.NE.AND UP1, UPT, UR8, 0x2, UPT ;  /* 0x000000020800788c */ /* 0x000fe2000bf25270 */
[----:B------:R-:W-:Y:S02]  /*1340*/  ISETP.NE.OR P5, PT, R0, 0x2, !P5 ;  /* 0x000000020000780c */ /* 0x000fe40006fa5670 */
[----:B------:R-:W-:-:S06]  /*1350*/  LOP3.LUT R2, R170, 0x1f, RZ, 0xc0, !PT ;  /* 0x0000001faa027812 */ /* 0x000fcc00078ec0ff */
[----:B------:R-:W-:Y:S05]  /*1360*/  BRA.U UP1, `(.L_x_17) ;  /* 0x0000001101607547 */ /* 0x000fea000b800000 */
[----:B------:R-:W1:Y:S01]  /*1370*/  LDCU UR13, c[0x0][0x38c] ;  /* 0x00007180ff0d77ac */ /* 0x000e620008000800 */
[----:B------:R-:W2:Y:S01]  /*1380*/  LDC R9, c[0x0][0x370] ;  /* 0x0000dc00ff097b82 */ /* 0x000ea20000000800 */
[----:B------:R-:W-:Y:S01]  /*1390*/  PLOP3.LUT P1, PT, PT, PT, UP2, 0x80, 0x8 ;  /* 0x000000000008781c */ /* 0x000fe20003f2f028 */
[----:B------:R-:W-:Y:S01]  /*13a0*/  HFMA2 R12, -RZ, RZ, 0, 0 ;  /* 0x00000000ff0c7431 */ /* 0x000fe200000001ff */
[----:B------:R-:W-:Y:S01]  /*13b0*/  ISETP.EQ.OR P4, PT, R2, RZ, P5 ;  /* 0x000000ff0200720c */ /* 0x000fe20002f82670 */
[----:B------:R-:W-:Y:S01]  /*13c0*/  IMAD.MOV.U32 R15, RZ, RZ, 0x1 ;  /* 0x00000001ff0f7424 */ /* 0x000fe200078e00ff */
[----:B------:R-:W-:Y:S01]  /*13d0*/  PLOP3.LUT P1, PT, P1, PT, PT, 0x8, 0x80 ;  /* 0x000000000080781c */ /* 0x000fe20000f2e170 */
[----:B------:R-:W-:Y:S01]  /*13e0*/  IMAD.MOV.U32 R14, RZ, RZ, RZ ;  /* 0x000000ffff0e7224 */ /* 0x000fe200078e00ff */
[----:B------:R-:W-:Y:S01]  /*13f0*/  MOV R8, 0x1 ;  /* 0x0000000100087802 */ /* 0x000fe20000000f00 */
[----:B------:R-:W4:Y:S01]  /*1400*/  LDC R0, c[0x0][0x374] ;  /* 0x0000dd00ff007b82 */ /* 0x000f220000000800 */
[----:B------:R-:W-:Y:S01]  /*1410*/  IMAD.MOV.U32 R10, RZ, RZ, RZ ;  /* 0x000000ffff0a7224 */ /* 0x000fe200078e00ff */
[----:B------:R-:W2:Y:S01]  /*1420*/  LDCU.64 UR22, c[0x0][0x348] ;  /* 0x00006900ff1677ac */ /* 0x000ea20008000a00 */
[----:B------:R-:W-:Y:S01]  /*1430*/  UMOV UR6, URZ ;  /* 0x000000ff00067c82 */ /* 0x000fe20008000000 */
[----:B-1----:R-:W-:-:S04]  /*1440*/  UIADD3 UR5, UPT, UPT, UR13, 0x1f, URZ ;  /* 0x0000001f0d057890 */ /* 0x002fc8000fffe0ff */
[----:B------:R-:W-:-:S04]  /*1450*/  USHF.R.S32.HI UR4, URZ, 0x1f, UR5 ;  /* 0x0000001fff047899 */ /* 0x000fc80008011405 */
[----:B------:R-:W-:-:S04]  /*1460*/  ULEA.HI UR4, UR4, UR5, URZ, 0x5 ;  /* 0x0000000504047291 */ /* 0x000fc8000f8f28ff */
[----:B------:R-:W-:Y:S02]  /*1470*/  USHF.R.S32.HI UR15, URZ, 0x5, UR4 ;  /* 0x00000005ff0f7899 */ /* 0x000fe40008011404 */
[----:B------:R-:W-:Y:S02]  /*1480*/  UIADD3 UR4, UPT, UPT, UR13, -0x1, URZ ;  /* 0xffffffff0d047890 */ /* 0x000fe4000fffe0ff */
[----:B------:R-:W-:Y:S02]  /*1490*/  UISETP.LT.U32.AND UP0, UPT, UR15, 0x4, UPT ;  /* 0x000000040f00788c */ /* 0x000fe4000bf01070 */
[----:B------:R-:W-:Y:S02]  /*14a0*/  UISETP.GE.U32.AND UP1, UPT, UR4, -0x3f, UPT ;  /* 0xffffffc10400788c */ /* 0x000fe4000bf26070 */
[----:B------:R-:W-:Y:S02]  /*14b0*/  USEL UR14, UR15, 0x4, UP0 ;  /* 0x000000040f0e7887 */ /* 0x000fe40008000000 */
[----:B------:R-:W-:-:S02]  /*14c0*/  UIADD3 UR13, UPT, UPT, UR13, 0x3e, URZ ;  /* 0x0000003e0d0d7890 */ /* 0x000fc4000fffe0ff */
[----:B------:R-:W-:Y:S02]  /*14d0*/  UIADD3 UR5, UPT, UPT, UR14, -0x1, URZ ;  /* 0xffffffff0e057890 */ /* 0x000fe4000fffe0ff */
[----:B------:R-:W-:-:S03]  /*14e0*/  UIADD3 UR7, UPT, UPT, UR15, -UR14, URZ ;  /* 0x8000000e0f077290 */ /* 0x000fc6000fffe0ff */
[----:B------:R-:W-:-:S04]  /*14f0*/  @UP1 UIADD3 UR5, UPT, UPT, UR14, URZ, URZ ;  /* 0x000000ff0e051290 */ /* 0x000fc8000fffe0ff */
[----:B--2---:R-:W-:-:S12]  /*1500*/  UIADD3 UR5, UPT, UPT, UR5, 0x1, URZ ;  /* 0x0000000105057890 */ /* 0x004fd8000fffe0ff */
.L_x_35:
[----:B------:R-:W-:Y:S01]  /*1510*/  UISETP.NE.AND UP0, UPT, UR37, URZ, UPT ;  /* 0x000000ff2500728c */ /* 0x000fe2000bf05270 */
[----:B------:R-:W1:Y:S08]  /*1520*/  S2UR UR37, SR_CgaCtaId ;  /* 0x00000000002579c3 */ /* 0x000e700000008800 */
[----:B------:R-:W-:Y:S05]  /*1530*/  BRA.U UP0, `(.L_x_18) ;  /* 0x0000000100347547 */ /* 0x000fea000b800000 */
[----:B------:R-:W2:Y:S01]  /*1540*/  S2R R2, SR_CgaCtaId ;  /* 0x0000000000027919 */ /* 0x000ea20000008800 */
[----:B------:R-:W-:-:S04]  /*1550*/  MOV R3, 0x400 ;  /* 0x0000040000037802 */ /* 0x000fc80000000f00 */
[----:B--2---:R-:W-:Y:S02]  /*1560*/  LEA R3, R2, R3, 0x18 ;  /* 0x0000000302037211 */ /* 0x004fe400078ec0ff */
[----:B------:R-:W-:-:S03]  /*1570*/  SHF.L.U32 R2, R8, 0x1f, RZ ;  /* 0x0000001f08027819 */ /* 0x000fc600000006ff */
[----:B------:R-:W-:-:S04]  /*1580*/  IMAD R3, R10, 0x8, R3 ;  /* 0x000000080a037824 */ /* 0x000fc800078e0203 */
[----:B------:R-:W2:Y:S02]  /*1590*/  SYNCS.PHASECHK.TRANS64.TRYWAIT P0, [R3+URZ+0xe0], R2 ;  /* 0x0000e002030075a7 */ /* 0x000ea400080011ff */
[----:B--2---:R-:W-:Y:S05]  /*15a0*/  @!P0 BRA `(.L_x_19) ;  /* 0x0000009400788947 */ /* 0x004fea0003800000 */
.L_x_129:
[----:B------:R-:W-:Y:S01]  /*15b0*/  VIADD R10, R10, 0x1 ;  /* 0x000000010a0a7836 */ /* 0x000fe20000000000 */
[----:B------:R2:W-:Y:S04]  /*15c0*/  SYNCS.ARRIVE.TRANS64.A1T0 RZ, [R3+URZ+0xd0], RZ ;  /* 0x0000d0ff03ff79a7 */ /* 0x0005e800081000ff */
[----:B------:R-:W-:-:S04]  /*15d0*/  ISETP.NE.AND P0, PT, R10, 0x2, PT ;  /* 0x000000020a00780c */ /* 0x000fc80003f05270 */
[----:B------:R-:W-:Y:S02]  /*15e0*/  SEL R10, R10, RZ, P0 ;  /* 0x000000ff0a0a7207 */ /* 0x000fe40000000000 */
[----:B--2---:R-:W-:-:S04]  /*15f0*/  SEL R3, RZ, 0x1, P0 ;  /* 0x00000001ff037807 */ /* 0x004fc80000000000 */
[----:B------:R-:W-:-:S07]  /*1600*/  LOP3.LUT R8, R8, R3, RZ, 0x3c, !PT ;  /* 0x0000000308087212 */ /* 0x000fce00078e3cff */
.L_x_18:
[----:B------:R-:W-:Y:S01]  /*1610*/  UMOV UR4, 0x400 ;  /* 0x0000040000047882 */ /* 0x000fe20000000000 */
[----:B------:R-:W-:Y:S01]  /*1620*/  SHF.L.U32 R2, R15, 0x1f, RZ ;  /* 0x0000001f0f027819 */ /* 0x000fe200000006ff */
[----:B-1----:R-:W-:Y:S01]  /*1630*/  ULEA UR4, UR37, UR4, 0x18 ;  /* 0x0000000425047291 */ /* 0x002fe2000f8ec0ff */
[----:B------:R-:W-:Y:S01]  /*1640*/  R2UR UR35, R21 ;  /* 0x00000000152372ca */ /* 0x000fe200000e0000 */
[----:B------:R-:W-:Y:S01]  /*1650*/  UISETP.GE.U32.AND UP0, UPT, UR13, 0x3f, UPT ;  /* 0x0000003f0d00788c */ /* 0x000fe2000bf06070 */
[----:B------:R-:W-:Y:S01]  /*1660*/  R2UR UR11, R20 ;  /* 0x00000000140b72ca */ /* 0x000fe200000e0000 */
[----:B------:R-:W-:Y:S01]  /*1670*/  ULEA UR8, UR6, UR4, 0x3 ;  /* 0x0000000406087291 */ /* 0x000fe2000f8e18ff */
[----:B------:R-:W-:-:S08]  /*1680*/  UMOV UR24, URZ ;  /* 0x000000ff00187c82 */ /* 0x000fd00008000000 */
[----:B------:R1:W2:Y:S01]  /*1690*/  SYNCS.PHASECHK.TRANS64.TRYWAIT P0, [UR8+0x20], R2 ;  /* 0x00002002ff0075a7 */ /* 0x0002a20008001108 */
[----:B------:R-:W-:Y:S02]  /*16a0*/  USHF.L.U32 UR35, UR35, 0x7, URZ ;  /* 0x0000000723237899 */ /* 0x000fe400080006ff */
[----:B------:R-:W-:Y:S01]  /*16b0*/  USHF.L.U32 UR11, UR11, 0x8, URZ ;  /* 0x000000080b0b7899 */ /* 0x000fe200080006ff */
[----:B------:R-:W-:Y:S11]  /*16c0*/  BRA.U !UP0, `(.L_x_20) ;  /* 0x0000000108a87547 */ /* 0x000ff6000b800000 */
[----:B------:R-:W-:Y:S01]  /*16d0*/  UMOV UR16, URZ ;  /* 0x000000ff00107c82 */ /* 0x000fe20008000000 */
[----:B------:R-:W-:-:S05]  /*16e0*/  UMOV UR17, UR6 ;  /* 0x0000000600117c82 */ /* 0x000fca0008000000 */
.L_x_25:
[----:B-1----:R-:W-:Y:S01]  /*16f0*/  ULEA UR33, UR17, UR4, 0x3 ;  /* 0x0000000411217291 */ /* 0x002fe2000f8e18ff */
[----:B--2---:R-:W-:Y:S01]  /*1700*/  @!P5 MOV R3, 0x6000 ;  /* 0x000060000003d802 */ /* 0x004fe20000000f00 */
[----:B--2---:R-:W-:Y:S10]  /*1710*/  @P0 BRA `(.L_x_21) ;  /* 0x00000000000c0947 */ /* 0x004ff40003800000 */
[----:B------:R-:W-:-:S04]  /*1720*/  SHF.L.U32 R5, R15, 0x1f, RZ ;  /* 0x0000001f0f057819 */ /* 0x000fc800000006ff */
[----:B------:R-:W2:Y:S02]  /*1730*/  SYNCS.PHASECHK.TRANS64.TRYWAIT P0, [UR33+0x20], R5 ;  /* 0x00002005ff0075a7 */ /* 0x000ea40008001121 */
[----:B--2---:R-:W-:Y:S05]  /*1740*/  @!P0 BRA `(.L_x_22) ;  /* 0x0000009400248947 */ /* 0x004fea0003800000 */
.L_x_21:
[----:B------:R2:W-:Y:S01]  /*1750*/  @!P5 SYNCS.ARRIVE.TRANS64 RZ, [UR33], R3 ;  /* 0x00000003ffffd9a7 */ /* 0x0005e20008000021 */
[----:B------:R-:W-:Y:S04]  /*1760*/  BSSY.RECONVERGENT B0, `(.L_x_23) ;  /* 0x0000003000007945 */ /* 0x000fe80003800200 */
[----:B------:R-:W-:Y:S05]  /*1770*/  @P4 BRA `(.L_x_24) ;  /* 0x0000000000044947 */ /* 0x000fea0003800000 */
[----:B------:R-:W-:Y:S05]  /*1780*/  BPT.TRAP 0x1 ;  /* 0x000000040000795c */ /* 0x000fea0000300000 */
.L_x_24:
[----:B------:R-:W-:Y:S05]  /*1790*/  BSYNC.RECONVERGENT B0 ;  /* 0x0000000000007941 */ /* 0x000fea0003800200 */
.L_x_23:
[----:B------:R-:W-:Y:S02]  /*17a0*/  UIADD3 UR6, UPT, UPT, UR17, 0x1, URZ ;  /* 0x0000000111067890 */ /* 0x000fe4000fffe0ff */
[----:B------:R-:W-:Y:S02]  /*17b0*/  ULEA UR32, UR17, UR4, 0xd ;  /* 0x0000000411207291 */ /* 0x000fe4000f8e68ff */
[----:B------:R-:W-:Y:S02]  /*17c0*/  UISETP.NE.AND UP0, UPT, UR6, 0x4, UPT ;  /* 0x000000040600788c */ /* 0x000fe4000bf05270 */
[----:B------:R-:W-:Y:S02]  /*17d0*/  UIADD3 UR26, UP1, UPT, UR22, 0x80, URZ ;  /* 0x00000080161a7890 */ /* 0x000fe4000ff3e0ff */
[----:B------:R-:W-:Y:S02]  /*17e0*/  USEL UR9, URZ, 0x1, UP0 ;  /* 0x00000001ff097887 */ /* 0x000fe40008000000 */
[----:B------:R-:W-:-:S02]  /*17f0*/  USEL UR6, UR6, URZ, UP0 ;  /* 0x000000ff06067287 */ /* 0x000fc40008000000 */
[----:B------:R-:W-:Y:S02]  /*1800*/  UIADD3 UR20, UP0, UPT, UR22, 0x180, URZ ;  /* 0x0000018016147890 */ /* 0x000fe4000ff1e0ff */
[----:B------:R-:W-:Y:S01]  /*1810*/  ULEA UR8, UR6, UR4, 0x3 ;  /* 0x0000000406087291 */ /* 0x000fe2000f8e18ff */
[----:B------:R-:W-:Y:S01]  /*1820*/  LOP3.LUT R15, R15, UR9, RZ, 0x3c, !PT ;  /* 0x000000090f0f7c12 */ /* 0x000fe2000f8e3cff */
[----:B------:R-:W-:Y:S02]  /*1830*/  USHF.L.U32 UR34, UR16, 0x5, URZ ;  /* 0x0000000510227899 */ /* 0x000fe400080006ff */
[----:B------:R-:W-:Y:S01]  /*1840*/  UIADD3.X UR27, UPT, UPT, URZ, UR23, URZ, UP1, !UPT ;  /* 0x00000017ff1b7290 */ /* 0x000fe20008ffe4ff */
[----:B-1----:R-:W-:Y:S01]  /*1850*/  SHF.L.U32 R2, R15, 0x1f, RZ ;  /* 0x0000001f0f027819 */ /* 0x002fe200000006ff */
[----:B------:R-:W-:Y:S02]  /*1860*/  UIADD3 UR32, UPT, UPT, UR32, 0x10800, URZ ;  /* 0x0001080020207890 */ /* 0x000fe4000fffe0ff */
[----:B------:R-:W-:Y:S01]  /*1870*/  UIADD3.X UR21, UPT, UPT, URZ, UR23, URZ, UP0, !UPT ;  /* 0x00000017ff157290 */ /* 0x000fe200087fe4ff */
[----:B------:R1:W1:Y:S01]  /*1880*/  SYNCS.PHASECHK.TRANS64.TRYWAIT P0, [UR8+0x20], R2 ;  /* 0x00002002ff0075a7 */ /* 0x0002620008001108 */
[----:B------:R-:W-:Y:S01]  /*1890*/  ULEA UR8, UR17, UR4, 0xe ;  /* 0x0000000411087291 */ /* 0x000fe2000f8e70ff */
[----:B------:R-:W-:Y:S01]  /*18a0*/  UMOV UR18, 0x0 ;  /* 0x0000000000127882 */ /* 0x000fe20000000000 */
[----:B------:R-:W-:-:S02]  /*18b0*/  UMOV UR19, 0x10000000 ;  /* 0x1000000000137882 */ /* 0x000fc40000000000 */
[----:B------:R-:W-:Y:S01]  /*18c0*/  UIADD3 UR8, UPT, UPT, UR8, 0x18800, URZ ;  /* 0x0001880008087890 */ /* 0x000fe2000fffe0ff */
[----:B------:R1:W-:Y:S01]  /*18d0*/  UTMALDG.3D [UR32], [UR26], desc[UR18] ;  /* 0x000012201a0075b4 */ /* 0x0003e20008011000 */
[----:B------:R-:W-:Y:S01]  /*18e0*/  UMOV UR12, UR36 ;  /* 0x00000024000c7c82 */ /* 0x000fe20008000000 */
[----:B------:R-:W-:Y:S01]  /*18f0*/  UMOV UR9, UR33 ;  /* 0x0000002100097c82 */ /* 0x000fe20008000000 */
[----:B------:R-:W-:Y:S01]  /*1900*/  UMOV UR10, UR34 ;  /* 0x00000022000a7c82 */ /* 0x000fe20008000000 */
[----:B------:R-:W-:Y:S01]  /*1910*/  UIADD3 UR16, UPT, UPT, UR16, 0x1, URZ ;  /* 0x0000000110107890 */ /* 0x000fe2000fffe0ff */
[----:B------:R-:W-:Y:S01]  /*1920*/  UMOV UR24, UR5 ;  /* 0x0000000500187c82 */ /* 0x000fe20008000000 */
[----:B------:R-:W-:Y:S02]  /*1930*/  UMOV UR17, UR6 ;  /* 0x0000000600117c82 */ /* 0x000fe40008000000 */
[----:B------:R1:W-:Y:S01]  /*1940*/  UTMALDG.3D [UR8], [UR20], desc[UR18] ;  /* 0x00001208140075b4 */ /* 0x0003e20008011000 */
[----:B------:R-:W-:-:S09]  /*1950*/  UISETP.NE.AND UP0, UPT, UR16, UR5, UPT ;  /* 0x000000051000728c */ /* 0x000fd2000bf05270 */
[----:B------:R-:W-:Y:S05]  /*1960*/  BRA.U UP0, `(.L_x_25) ;  /* 0xfffffffd00607547 */ /* 0x000fea000b83ffff */
.L_x_20:
[----:B-1----:R-:W-:Y:S01]  /*1970*/  ULEA UR8, UR6, UR4, 0x3 ;  /* 0x0000000406087291 */ /* 0x002fe2000f8e18ff */
[----:B------:R-:W-:Y:S01]  /*1980*/  SHF.L.U32 R2, R15, 0x1f, RZ ;  /* 0x0000001f0f027819 */ /* 0x000fe200000006ff */
[----:B------:R-:W-:Y:S01]  /*1990*/  @!P1 SYNCS.ARRIVE.TRANS64.A1T0 RZ, [UR4+0x88], RZ ;  /* 0x000088ffffff99a7 */ /* 0x000fe20008100004 */
[----:B------:R-:W-:-:S06]  /*19a0*/  UISETP.GT.AND UP0, UPT, UR15, UR14, UPT ;  /* 0x0000000e0f00728c */ /* 0x000fcc000bf04270 */
[----:B--2---:R1:W2:Y:S03]  /*19b0*/  SYNCS.PHASECHK.TRANS64.TRYWAIT P0, [UR8+0x20], R2 ;  /* 0x00002002ff0075a7 */ /* 0x0042a60008001108 */
[----:B------:R-:W-:Y:S05]  /*19c0*/  BRA.U !UP0, `(.L_x_26) ;  /* 0x0000000108ac7547 */ /* 0x000fea000b800000 */
[----:B------:R-:W-:Y:S01]  /*19d0*/  UIADD3 UR21, UPT, UPT, UR7, UR24, URZ ;  /* 0x0000001807157290 */ /* 0x000fe2000fffe0ff */
[----:B------:R-:W-:-:S11]  /*19e0*/  UMOV UR25, UR6 ;  /* 0x0000000600197c82 */ /* 0x000fd60008000000 */
.L_x_31:
[----:B-1----:R-:W-:Y:S01]  /*19f0*/  ULEA UR17, UR25, UR4, 0x3 ;  /* 0x0000000419117291 */ /* 0x002fe2000f8e18ff */
[----:B--2---:R-:W-:Y:S01]  /*1a00*/  @!P5 MOV R3, 0x6000 ;  /* 0x000060000003d802 */ /* 0x004fe20000000f00 */
[----:B--2---:R-:W-:Y:S10]  /*1a10*/  @P0 BRA `(.L_x_27) ;  /* 0x00000000000c0947 */ /* 0x004ff40003800000 */
[----:B------:R-:W-:-:S04]  /*1a20*/  SHF.L.U32 R5, R15, 0x1f, RZ ;  /* 0x0000001f0f057819 */ /* 0x000fc800000006ff */
[----:B------:R-:W2:Y:S02]  /*1a30*/  SYNCS.PHASECHK.TRANS64.TRYWAIT P0, [UR17+0x20], R5 ;  /* 0x00002005ff0075a7 */ /* 0x000ea40008001111 */
[----:B--2---:R-:W-:Y:S05]  /*1a40*/  @!P0 BRA `(.L_x_28) ;  /* 0x00000090007c8947 */ /* 0x004fea0003800000 */
.L_x_27:
[----:B------:R2:W-:Y:S01]  /*1a50*/  @!P5 SYNCS.ARRIVE.TRANS64 RZ, [UR17], R3 ;  /* 0x00000003ffffd9a7 */ /* 0x0005e20008000011 */
[----:B------:R-:W-:Y:S04]  /*1a60*/  BSSY.RECONVERGENT B0, `(.L_x_29) ;  /* 0x0000003000007945 */ /* 0x000fe80003800200 */
[----:B------:R-:W-:Y:S05]  /*1a70*/  @P4 BRA `(.L_x_30) ;  /* 0x0000000000044947 */ /* 0x000fea0003800000 */
[----:B------:R-:W-:Y:S05]  /*1a80*/  BPT.TRAP 0x1 ;  /* 0x000000040000795c */ /* 0x000fea0000300000 */
.L_x_30:
[----:B------:R-:W-:Y:S05]  /*1a90*/  BSYNC.RECONVERGENT B0 ;  /* 0x0000000000007941 */ /* 0x000fea0003800200 */
.L_x_29:
        /* <DEDUP_REMOVED lines=10> */
[----:B------:R-:W-:Y:S01]  /*1b40*/  UIADD3 UR16, UPT, UPT, UR16, 0x10800, URZ ;  /* 0x0001080010107890 */ /* 0x000fe2000fffe0ff */
[----:B-1----:R-:W-:Y:S01]  /*1b50*/  SHF.L.U32 R2, R15, 0x1f, RZ ;  /* 0x0000001f0f027819 */ /* 0x002fe200000006ff */
[----:B------:R-:W-:Y:S02]  /*1b60*/  UIADD3.X UR31, UPT, UPT, URZ, UR23, URZ, UP1, !UPT ;  /* 0x00000017ff1f7290 */ /* 0x000fe40008ffe4ff */
[----:B------:R-:W-:Y:S01]  /*1b70*/  UIADD3.X UR29, UPT, UPT, URZ, UR23, URZ, UP0, !UPT ;  /* 0x00000017ff1d7290 */ /* 0x000fe200087fe4ff */
[----:B------:R1:W1:Y:S01]  /*1b80*/  SYNCS.PHASECHK.TRANS64.TRYWAIT P0, [UR8+0x20], R2 ;  /* 0x00002002ff0075a7 */ /* 0x0002620008001108 */
[----:B------:R-:W-:Y:S01]  /*1b90*/  ULEA UR8, UR25, UR4, 0xe ;  /* 0x0000000419087291 */ /* 0x000fe2000f8e70ff */
[----:B------:R-:W-:Y:S01]  /*1ba0*/  UMOV UR26, 0x0 ;  /* 0x00000000001a7882 */ /* 0x000fe20000000000 */
[----:B------:R-:W-:-:S02]  /*1bb0*/  UMOV UR27, 0x10000000 ;  /* 0x10000000001b7882 */ /* 0x000fc40000000000 */
[----:B------:R-:W-:Y:S01]  /*1bc0*/  UIADD3 UR8, UPT, UPT, UR8, 0x18800, URZ ;  /* 0x0001880008087890 */ /* 0x000fe2000fffe0ff */
[----:B------:R-:W-:Y:S01]  /*1bd0*/  UMOV UR19, UR35 ;  /* 0x0000002300137c82 */ /* 0x000fe20008000000 */
[----:B------:R-:W-:Y:S01]  /*1be0*/  UMOV UR20, UR36 ;  /* 0x0000002400147c82 */ /* 0x000fe20008000000 */
[----:B------:R-:W-:Y:S01]  /*1bf0*/  UMOV UR12, UR36 ;  /* 0x00000024000c7c82 */ /* 0x000fe20008000000 */
[----:B------:R-:W-:Y:S01]  /*1c00*/  UMOV UR9, UR17 ;  /* 0x0000001100097c82 */ /* 0x000fe20008000000 */
[----:B------:R-:W-:Y:S01]  /*1c10*/  UMOV UR10, UR18 ;  /* 0x00000012000a7c82 */ /* 0x000fe20008000000 */
[----:B------:R1:W-:Y:S01]  /*1c20*/  UTMALDG.3D [UR16], [UR30], desc[UR26] ;  /* 0x00001a101e0075b4 */ /* 0x0003e20008011000 */
[----:B------:R-:W-:Y:S01]  /*1c30*/  UIADD3 UR24, UPT, UPT, UR24, 0x1, URZ ;  /* 0x0000000118187890 */ /* 0x000fe2000fffe0ff */
[----:B------:R-:W-:-:S03]  /*1c40*/  UMOV UR25, UR6 ;  /* 0x0000000600197c82 */ /* 0x000fc60008000000 */
[----:B------:R-:W-:Y:S01]  /*1c50*/  UISETP.NE.AND UP0, UPT, UR24, UR21, UPT ;  /* 0x000000151800728c */ /* 0x000fe2000bf05270 */
[----:B------:R1:W-:Y:S08]  /*1c60*/  UTMALDG.3D [UR8], [UR28], desc[UR26] ;  /* 0x00001a081c0075b4 */ /* 0x0003f00008011000 */
[----:B------:R-:W-:Y:S05]  /*1c70*/  BRA.U UP0, `(.L_x_31) ;  /* 0xfffffffd005c7547 */ /* 0x000fea000b83ffff */
.L_x_26:
[----:B-1----:R-:W-:Y:S01]  /*1c80*/  LEA R2, R14, UR4, 0x3 ;  /* 0x000000040e027c11 */ /* 0x002fe2000f8e18ff */
[----:B------:R-:W-:Y:S01]  /*1c90*/  NOP ;  /* 0x0000000000007918 */ /* 0x000fe20000000000 */
[----:B--2---:R-:W-:Y:S02]  /*1ca0*/  SHF.L.U32 R3, R12, 0x1f, RZ ;  /* 0x0000001f0c037819 */ /* 0x004fe400000006ff */
[----:B------:R-:W-:Y:S02]  /*1cb0*/  LEA R4, R14, UR4, 0x4 ;  /* 0x000000040e047c11 */ /* 0x000fe4000f8e20ff */
[----:B------:R-:W1:Y:S02]  /*1cc0*/  SYNCS.PHASECHK.TRANS64.TRYWAIT P0, [R2+URZ+0x90], R3 ;  /* 0x00009003020075a7 */ /* 0x000e6400080011ff */
[----:B-1----:R-:W-:Y:S05]  /*1cd0*/  @!P0 BRA `(.L_x_32) ;  /* 0x0000008c00f08947 */ /* 0x002fea0003800000 */
.L_x_132:
[----:B------:R-:W2:Y:S01]  /*1ce0*/  LDS.128 R4, [R4+0x100] ;  /* 0x0001000004047984 */ /* 0x000ea20000000c00 */
[----:B---3--:R-:W-:Y:S01]  /*1cf0*/  ISETP.GE.AND P0, PT, R72, 0x1, PT ;  /* 0x000000014800780c */ /* 0x008fe20003f06270 */
[----:B-1----:R-:W-:Y:S01]  /*1d00*/  VIADD R2, R2, 0xa0 ;  /* 0x000000a002027836 */ /* 0x002fe20000000000 */
[----:B------:R-:W-:Y:S01]  /*1d10*/  @!PT LDS RZ, [RZ] ;  /* 0x00000000fffff984 */ /* 0x000fe20000000800 */
[----:B------:R-:W-:Y:S01]  /*1d20*/  @!PT LDS RZ, [RZ] ;  /* 0x00000000fffff984 */ /* 0x000fe20000000800 */
[----:B------:R-:W-:Y:S01]  /*1d30*/  @!PT LDS RZ, [RZ] ;  /* 0x00000000fffff984 */ /* 0x000fe20000000800 */
[----:B------:R-:W-:Y:S01]  /*1d40*/  @!PT LDS RZ, [RZ] ;  /* 0x00000000fffff984 */ /* 0x000fe20000000800 */
[----:B------:R1:W-:Y:S06]  /*1d50*/  MEMBAR.ALL.CTA ;  /* 0x0000000000007992 */ /* 0x0003ec0000008000 */
[----:B-1----:R-:W1:Y:S01]  /*1d60*/  FENCE.VIEW.ASYNC.S ;  /* 0x00000000000073c6 */ /* 0x002e620000000000 */
[----:B------:R-:W-:-:S04]  /*1d70*/  PRMT R2, RZ, 0x654, R2 ;  /* 0x00000654ff027816 */ /* 0x000fc80000000002 */
[----:B-1----:R1:W-:Y:S01]  /*1d80*/  SYNCS.ARRIVE.TRANS64.RED.A1T0 RZ, [R2+URZ], RZ ;  /* 0x000000ff02ff79a7 */ /* 0x0023e200081004ff */
[----:B--2---:R-:W-:-:S13]  /*1d90*/  LOP3.LUT P2, RZ, R6, 0x1, RZ, 0xc0, !PT ;  /* 0x0000000106ff7812 */ /* 0x004fda000784c0ff */
[----:B------:R-:W-:Y:S01]  /*1da0*/  @P2 SHF.R.U32.HI R3, RZ, 0x10, R5 ;  /* 0x00000010ff032819 */ /* 0x000fe20000011605 */
[----:B------:R-:W-:Y:S01]  /*1db0*/  VOTEU.ANY UP0, P2 ;  /* 0x0000000000ff7886 */ /* 0x000fe20001000100 */
[----:B------:R-:W-:Y:S02]  /*1dc0*/  @P2 MOV R13, R4 ;  /* 0x00000004000d2202 */ /* 0x000fe40000000f00 */
[----:B------:R-:W-:Y:S02]  /*1dd0*/  @P2 R2UR.BROADCAST UR8, R3 ;  /* 0x00000000030822ca */ /* 0x000fe400008e0000 */
[----:B------:R-:W-:-:S11]  /*1de0*/  @P2 LOP3.LUT R11, R5, 0xffff, RZ, 0xc0, !PT ;  /* 0x0000ffff050b2812 */ /* 0x000fd600078ec0ff */
[----:B------:R-:W-:Y:S01]  /*1df0*/  @UP0 UMOV UR36, UR8 ;  /* 0x0000000800240c82 */ /* 0x000fe20008000000 */
[----:B-1----:R-:W-:Y:S05]  /*1e00*/  @!P0 BRA `(.L_x_33) ;  /* 0x0000000000b88947 */ /* 0x002fea0003800000 */
[----:B------:R-:W4:Y:S01]  /*1e10*/  LDC.64 R4, c[0x0][0xb18] ;  /* 0x0002c600ff047b82 */ /* 0x000f220000000a00 */
[----:B------:R-:W-:-:S07]  /*1e20*/  ISETP.NE.AND P3, PT, R72, 0x1, PT ;  /* 0x000000014800780c */ /* 0x000fce0003f65270 */
[----:B------:R-:W1:Y:S08]  /*1e30*/  LDC.64 R6, c[0x0][0xb10] ;  /* 0x0002c400ff067b82 */ /* 0x000e700000000a00 */
[----:B------:R-:W2:Y:S08]  /*1e40*/  LDC R16, c[0x0][0xb20] ;  /* 0x0002c800ff107b82 */ /* 0x000eb00000000800 */
[----:B------:R-:W3:Y:S01]  /*1e50*/  LDC R18, c[0x0][0xb0c] ;  /* 0x0002c300ff127b82 */ /* 0x000ee20000000800 */
[----:B----4-:R-:W-:Y:S01]  /*1e60*/  IMAD.HI.U32 R17, R0, R5, RZ ;  /* 0x0000000500117227 */ /* 0x010fe200078e00ff */
[----:B------:R-:W-:-:S03]  /*1e70*/  ISETP.NE.AND P0, PT, R4, 0x1, PT ;  /* 0x000000010400780c */ /* 0x000fc60003f05270 */
[----:B------:R-:W-:-:S03]  /*1e80*/  IMAD.HI.U32 R5, R11, R5, RZ ;  /* 0x000000050b057227 */ /* 0x000fc600078e00ff */
[----:B------:R-:W4:Y:S01]  /*1e90*/  LDC.64 R2, c[0x0][0xb28] ;  /* 0x0002ca00ff027b82 */ /* 0x000f220000000a00 */
[----:B-1----:R-:W-:-:S04]  /*1ea0*/  IMAD.HI.U32 R20, R9, R6, RZ ;  /* 0x0000000609147227 */ /* 0x002fc800078e00ff */
[----:B------:R-:W-:Y:S01]  /*1eb0*/  IMAD.HI.U32 R22, R13, R6, RZ ;  /* 0x000000060d167227 */ /* 0x000fe200078e00ff */
[----:B------:R-:W-:Y:S02]  /*1ec0*/  SHF.R.U32.HI R20, RZ, R7, R20 ;  /* 0x00000007ff147219 */ /* 0x000fe40000011614 */
[-C--:B--2---:R-:W-:Y:S02]  /*1ed0*/  SHF.R.U32.HI R17, RZ, R16.reuse, R17 ;  /* 0x00000010ff117219 */ /* 0x084fe40000011611 */
[----:B------:R-:W-:Y:S02]  /*1ee0*/  SHF.R.U32.HI R16, RZ, R16, R5 ;  /* 0x00000010ff107219 */ /* 0x000fe40000011605 */
[----:B------:R-:W-:Y:S02]  /*1ef0*/  SEL R17, R0, R17, !P0 ;  /* 0x0000001100117207 */ /* 0x000fe40004000000 */
[----:B------:R-:W-:Y:S02]  /*1f00*/  SHF.R.U32.HI R22, RZ, R7, R22 ;  /* 0x00000007ff167219 */ /* 0x000fe40000011616 */
[----:B---3--:R-:W-:-:S02]  /*1f10*/  ISETP.NE.AND P1, PT, R18, 0x1, PT ;  /* 0x000000011200780c */ /* 0x008fc40003f25270 */
[----:B------:R-:W-:Y:S02]  /*1f20*/  SEL R5, R11, R16, !P0 ;  /* 0x000000100b057207 */ /* 0x000fe40004000000 */
[----:B------:R-:W-:Y:S02]  /*1f30*/  SEL R19, R9, R20, !P1 ;  /* 0x0000001409137207 */ /* 0x000fe40004800000 */
[----:B------:R-:W-:Y:S01]  /*1f40*/  SEL R7, R13, R22, !P1 ;  /* 0x000000160d077207 */ /* 0x000fe20004800000 */
[----:B----4-:R-:W-:-:S04]  /*1f50*/  IMAD.HI.U32 R20, R17, R2, RZ ;  /* 0x0000000211147227 */ /* 0x010fc800078e00ff */
[----:B------:R-:W-:Y:S01]  /*1f60*/  IMAD.HI.U32 R6, R19, R2, RZ ;  /* 0x0000000213067227 */ /* 0x000fe200078e00ff */
[----:B------:R-:W-:-:S04]  /*1f70*/  @P3 SHF.R.U32.HI R17, RZ, R3, R20 ;  /* 0x00000003ff113219 */ /* 0x000fc80000011614 */
        /* <DEDUP_REMOVED lines=8> */
[----:B------:R-:W-:-:S04]  /*2000*/  @!P0 IMAD.HI.U32 R16, R7, R2, RZ ;  /* 0x0000000207108227 */ /* 0x000fc800078e00ff */
[----:B------:R-:W-:Y:S01]  /*2010*/  IMAD.MOV R2, RZ, RZ, -R6 ;  /* 0x000000ffff027224 */ /* 0x000fe200078e0a06 */
[----:B------:R-:W-:-:S03]  /*2020*/  @!P0 SHF.R.U32.HI R16, RZ, R3, R16 ;  /* 0x00000003ff108219 */ /* 0x000fc60000011610 */
[----:B------:R-:W-:Y:S01]  /*2030*/  IMAD R2, R72, R2, R5 ;  /* 0x0000000248027224 */ /* 0x000fe200078e0205 */
[----:B------:R-:W-:Y:S02]  /*2040*/  @!P0 SEL R3, R7, R16, !P3 ;  /* 0x0000001007038207 */ /* 0x000fe40005800000 */
[----:B------:R-:W-:-:S03]  /*2050*/  IADD3 R16, PT, PT, -R5, RZ, RZ ;  /* 0x000000ff05107210 */ /* 0x000fc60007ffe1ff */
[--C-:B------:R-:W-:Y:S02]  /*2060*/  @!P0 IMAD.IADD R6, R6, 0x1, -R3.reuse ;  /* 0x0000000106068824 */ /* 0x100fe400078e0a03 */
[----:B------:R-:W-:Y:S01]  /*2070*/  @!P0 IMAD R3, R2, R19, R3 ;  /* 0x0000001302038224 */ /* 0x000fe200078e0203 */
[----:B------:R-:W-:Y:S01]  /*2080*/  IADD3 R2, PT, PT, -R7, RZ, RZ ;  /* 0x000000ff07027210 */ /* 0x000fe20007ffe1ff */
[----:B------:R-:W-:Y:S02]  /*2090*/  @!P0 IMAD R5, R72, R6, R7 ;  /* 0x0000000648058224 */ /* 0x000fe400078e0207 */
[----:B------:R-:W-:Y:S02]  /*20a0*/  IMAD R11, R4, R16, R11 ;  /* 0x00000010040b7224 */ /* 0x000fe400078e020b */
[----:B------:R-:W-:Y:S02]  /*20b0*/  @!P0 IMAD.MOV.U32 R7, RZ, RZ, R3 ;  /* 0x000000ffff078224 */ /* 0x000fe400078e0003 */
[----:B------:R-:W-:-:S02]  /*20c0*/  IMAD R2, R18, R2, R13 ;  /* 0x0000000212027224 */ /* 0x000fc400078e020d */
[----:B------:R-:W-:Y:S02]  /*20d0*/  IMAD R11, R5, R4, R11 ;  /* 0x00000004050b7224 */ /* 0x000fe400078e020b */
[----:B------:R-:W-:Y:S02]  /*20e0*/  IMAD R13, R7, R18, R2 ;  /* 0x00000012070d7224 */ /* 0x000fe400078e0202 */
.L_x_33:
[----:B------:R-:W1:Y:S02]  /*20f0*/  LDCU UR8, c[0x0][0xb30] ;  /* 0x00016600ff0877ac */ /* 0x000e640008000800 */
[----:B-1----:R-:W-:-:S09]  /*2100*/  UISETP.NE.AND UP0, UPT, UR8, 0x1, UPT ;  /* 0x000000010800788c */ /* 0x002fd2000bf05270 */
[----:B------:R-:W-:Y:S05]  /*2110*/  BRA.U UP0, `(.L_x_34) ;  /* 0x0000000100407547 */ /* 0x000fea000b800000 */
[----:B------:R-:W1:Y:S08]  /*2120*/  LDC.64 R4, c[0x0][0xb10] ;  /* 0x0002c400ff047b82 */ /* 0x000e700000000a00 */
[----:B------:R-:W2:Y:S08]  /*2130*/  LDC.64 R2, c[0x0][0xb18] ;  /* 0x0002c600ff027b82 */ /* 0x000eb00000000a00 */
[----:B------:R-:W3:Y:S08]  /*2140*/  LDC R6, c[0x0][0xb20] ;  /* 0x0002c800ff067b82 */ /* 0x000ef00000000800 */
[----:B------:R-:W4:Y:S01]  /*2150*/  LDC R16, c[0x0][0xb0c] ;  /* 0x0002c300ff107b82 */ /* 0x000f220000000800 */
[----:B-1----:R-:W-:-:S05]  /*2160*/  IMAD.HI.U32 R4, R13, R4, RZ ;  /* 0x000000040d047227 */ /* 0x002fca00078e00ff */
[----:B------:R-:W-:Y:S01]  /*2170*/  SHF.R.U32.HI R4, RZ, R5, R4 ;  /* 0x00000005ff047219 */ /* 0x000fe20000011604 */
[----:B--2---:R-:W-:Y:S01]  /*2180*/  IMAD.HI.U32 R3, R11, R3, RZ ;  /* 0x000000030b037227 */ /* 0x004fe200078e00ff */
[----:B------:R-:W-:-:S04]  /*2190*/  ISETP.NE.AND P0, PT, R2, 0x1, PT ;  /* 0x000000010200780c */ /* 0x000fc80003f05270 */
[----:B---3--:R-:W-:-:S04]  /*21a0*/  SHF.R.U32.HI R6, RZ, R6, R3 ;  /* 0x00000006ff067219 */ /* 0x008fc80000011603 */
[----:B------:R-:W-:Y:S02]  /*21b0*/  SEL R3, R11, R6, !P0 ;  /* 0x000000060b037207 */ /* 0x000fe40004000000 */
[----:B----4-:R-:W-:-:S04]  /*21c0*/  ISETP.NE.AND P1, PT, R16, 0x1, PT ;  /* 0x000000011000780c */ /* 0x010fc80003f25270 */
[----:B------:R-:W-:-:S05]  /*21d0*/  SEL R4, R13, R4, !P1 ;  /* 0x000000040d047207 */ /* 0x000fca0004800000 */
[----:B------:R-:W-:Y:S02]  /*21e0*/  IMAD.IADD R5, R3, 0x1, -R4 ;  /* 0x0000000103057824 */ /* 0x000fe400078e0a04 */
[----:B------:R-:W-:Y:S02]  /*21f0*/  IMAD.IADD R3, R4, 0x1, -R3 ;  /* 0x0000000104037824 */ /* 0x000fe400078e0a03 */
[----:B------:R-:W-:Y:S02]  /*2200*/  IMAD R13, R5, R16, R13 ;  /* 0x00000010050d7224 */ /* 0x000fe400078e020d */
[----:B------:R-:W-:-:S07]  /*2210*/  IMAD R11, R3, R2, R11 ;  /* 0x00000002030b7224 */ /* 0x000fce00078e020b */
.L_x_34:
[----:B------:R-:W-:Y:S01]  /*2220*/  VIADD R14, R14, 0x1 ;  /* 0x000000010e0e7836 */ /* 0x000fe20000000000 */
[----:B------:R-:W-:Y:S01]  /*2230*/  PLOP3.LUT P1, PT, PT, PT, PT, 0x80, 0x8 ;  /* 0x000000000008781c */ /* 0x000fe20003f2f070 */
[----:B------:R-:W-:Y:S02]  /*2240*/  IMAD.IADD R21, R13, 0x1, R156 ;  /* 0x000000010d157824 */ /* 0x000fe400078e029c */
[----:B------:R-:W-:Y:S01]  /*2250*/  IMAD.IADD R20, R11, 0x1, R154 ;  /* 0x000000010b147824 */ /* 0x000fe200078e029a */
[----:B------:R-:W-:-:S04]  /*2260*/  ISETP.NE.AND P0, PT, R14, 0x2, PT ;  /* 0x000000020e00780c */ /* 0x000fc80003f05270 */
[----:B------:R-:W-:Y:S02]  /*2270*/  SEL R3, RZ, 0x1, P0 ;  /* 0x00000001ff037807 */ /* 0x000fe40000000000 */
[----:B------:R-:W-:Y:S02]  /*2280*/  SEL R14, R14, RZ, P0 ;  /* 0x000000ff0e0e7207 */ /* 0x000fe40000000000 */
[----:B------:R-:W-:Y:S01]  /*2290*/  LOP3.LUT R12, R12, R3, RZ, 0x3c, !PT ;  /* 0x000000030c0c7212 */ /* 0x000fe200078e3cff */
[----:B------:R-:W-:Y:S06]  /*22a0*/  @P2 BRA `(.L_x_35) ;  /* 0xfffffff000982947 */ /* 0x000fec000383ffff */
[----:B------:R-:W-:Y:S01]  /*22b0*/  UIADD3 UR4, UPT, UPT, UR4, 0x20, URZ ;  /* 0x0000002004047890 */ /* 0x000fe2000fffe0ff */
[----:B------:R-:W-:-:S03]  /*22c0*/  SHF.L.U32 R3, R15, 0x1f, RZ ;  /* 0x0000001f0f037819 */ /* 0x000fc600000006ff */
[----:B------:R-:W-:-:S09]  /*22d0*/  ULEA UR5, UR6, UR4, 0x3 ;  /* 0x0000000406057291 */ /* 0x000fd2000f8e18ff */
[----:B------:R-:W1:Y:S02]  /*22e0*/  SYNCS.PHASECHK.TRANS64.TRYWAIT P0, [UR5], R3 ;  /* 0x00000003ff0075a7 */ /* 0x000e640008001105 */
[----:B-1----:R-:W-:Y:S05]  /*22f0*/  @!P0 BRA `(.L_x_36) ;  /* 0x00000088007c8947 */ /* 0x002fea0003800000 */
.L_x_134:
[----:B------:R-:W-:-:S04]  /*2300*/  UIADD3 UR6, UPT, UPT, UR6, 0x1, URZ ;  /* 0x0000000106067890 */ /* 0x000fc8000fffe0ff */
[----:B------:R-:W-:-:S04]  /*2310*/  UISETP.NE.AND UP0, UPT, UR6, 0x4, UPT ;  /* 0x000000040600788c */ /* 0x000fc8000bf05270 */
[----:B------:R-:W-:Y:S02]  /*2320*/  USEL UR7, URZ, 0x1, UP0 ;  /* 0x00000001ff077887 */ /* 0x000fe40008000000 */
[----:B------:R-:W-:-:S04]  /*2330*/  USEL UR6, UR6, URZ, UP0 ;  /* 0x000000ff06067287 */ /* 0x000fc80008000000 */
[----:B------:R-:W-:Y:S01]  /*2340*/  ULEA UR5, UR6, UR4, 0x3 ;  /* 0x0000000406057291 */ /* 0x000fe2000f8e18ff */
[----:B------:R-:W-:-:S04]  /*2350*/  LOP3.LUT R2, R15, UR7, RZ, 0x3c, !PT ;  /* 0x000000070f027c12 */ /* 0x000fc8000f8e3cff */
[----:B-1----:R-:W-:-:S04]  /*2360*/  SHF.L.U32 R3, R2, 0x1f, RZ ;  /* 0x0000001f02037819 */ /* 0x002fc800000006ff */
[----:B------:R-:W1:Y:S02]  /*2370*/  SYNCS.PHASECHK.TRANS64.TRYWAIT P0, [UR5], R3 ;  /* 0x00000003ff0075a7 */ /* 0x000e640008001105 */
[----:B-1----:R-:W-:Y:S05]  /*2380*/  @!P0 BRA `(.L_x_37) ;  /* 0x0000008800708947 */ /* 0x002fea0003800000 */
.L_x_136:
        /* <DEDUP_REMOVED lines=9> */
.L_x_138:
[----:B------:R-:W-:-:S04]  /*2420*/  UIADD3 UR6, UPT, UPT, UR6, 0x1, URZ ;  /* 0x0000000106067890 */ /* 0x000fc8000fffe0ff */
[----:B------:R-:W-:-:S04]  /*2430*/  UISETP.NE.AND UP0, UPT, UR6, 0x4, UPT ;  /* 0x000000040600788c */ /* 0x000fc8000bf05270 */
[----:B------:R-:W-:Y:S02]  /*2440*/  USEL UR5, URZ, 0x1, UP0 ;  /* 0x00000001ff057887 */ /* 0x000fe40008000000 */
[----:B------:R-:W-:-:S04]  /*2450*/  USEL UR6, UR6, URZ, UP0 ;  /* 0x000000ff06067287 */ /* 0x000fc80008000000 */
[----:B------:R-:W-:Y:S01]  /*2460*/  ULEA UR6, UR6, UR4, 0x3 ;  /* 0x0000000406067291 */ /* 0x000fe2000f8e18ff */
[----:B-1----:R-:W-:-:S04]  /*2470*/  LOP3.LUT R3, R2, UR5, RZ, 0x3c, !PT ;  /* 0x0000000502037c12 */ /* 0x002fc8000f8e3cff */
[----:B------:R-:W-:Y:S01]  /*2480*/  SHF.L.U32 R3, R3, 0x1f, RZ ;  /* 0x0000001f03037819 */ /* 0x000fe200000006ff */
[----:B----4-:R-:W-:-:S07]  /*2490*/  IMAD.U32 R0, RZ, RZ, UR6 ;  /* 0x00000006ff007e24 */ /* 0x010fce000f8e00ff */
.L_x_39:
[----:B-1----:R1:W2:Y:S02]  /*24a0*/  SYNCS.PHASECHK.TRANS64.TRYWAIT P0, [R0+URZ], R3 ;  /* 0x00000003000075a7 */ /* 0x0022a400080011ff */
[----:B--2---:R-:W-:Y:S05]  /*24b0*/  @!P0 NANOSLEEP.SYNCS 0x989680 ;  /* 0x009896800000895d */ /* 0x004fea0003900000 */
[----:B------:R-:W2:Y:S02]  /*24c0*/  @!P0 SYNCS.PHASECHK.TRANS64 P0, [R0+URZ], R3 ;  /* 0x00000003000085a7 */ /* 0x000ea400080010ff */
[----:B--2---:R-:W-:Y:S05]  /*24d0*/  @P0 EXIT ;  /* 0x000000000000094d */ /* 0x004fea0003800000 */
[----:B------:R-:W-:Y:S05]  /*24e0*/  BRA `(.L_x_39) ;  /* 0xfffffffc00ec7947 */ /* 0x000fea000383ffff */
.L_x_17:
[----:B------:R-:W-:-:S04]  /*24f0*/  UISETP.NE.AND UP1, UPT, UR37, URZ, UPT ;  /* 0x000000ff2500728c */ /* 0x000fc8000bf25270 */
[----:B------:R-:W-:-:S09]  /*2500*/  UISETP.NE.OR UP1, UPT, UR8, 0x1, UP1 ;  /* 0x000000010800788c */ /* 0x000fd20008f25670 */
[----:B------:R-:W-:Y:S05]  /*2510*/  BRA.U UP1, `(.L_x_40) ;  /* 0x0000000501487547 */ /* 0x000fea000b800000 */
[----:B------:R-:W-:Y:S01]  /*2520*/  ISETP.NE.AND P2, PT, R2, RZ, PT ;  /* 0x000000ff0200720c */ /* 0x000fe20003f45270 */
[----:B------:R-:W-:Y:S01]  /*2530*/  IMAD.MOV.U32 R12, RZ, RZ, 0x1 ;  /* 0x00000001ff0c7424 */ /* 0x000fe200078e00ff */
[----:B------:R-:W-:Y:S02]  /*2540*/  CS2R R10, SRZ ;  /* 0x00000000000a7805 */ /* 0x000fe4000001ff00 */
[----:B------:R-:W-:Y:S01]  /*2550*/  CS2R R8, SRZ ;  /* 0x0000000000087805 */ /* 0x000fe2000001ff00 */
[----:B------:R-:W-:Y:S01]  /*2560*/  UMOV UR4, 0x400 ;  /* 0x0000040000047882 */ /* 0x000fe20000000000 */
[----:B------:R-:W-:Y:S01]  /*2570*/  UMOV UR6, URZ ;  /* 0x000000ff00067c82 */ /* 0x000fe20008000000 */
[----:B------:R-:W-:-:S12]  /*2580*/  ULEA UR37, UR37, UR4, 0x18 ;  /* 0x0000000425257291 */ /* 0x000fd8000f8ec0ff */
.L_x_44:
[----:B------:R-:W-:Y:S02]  /*2590*/  LEA R0, R8, UR37, 0x3 ;  /* 0x0000002508007c11 */ /* 0x000fe4000f8e18ff */
[----:B------:R-:W-:-:S03]  /*25a0*/  SHF.L.U32 R5, R9, 0x1f, RZ ;  /* 0x0000001f09057819 */ /* 0x000fc600000006ff */
[----:B------:R-:W-:Y:S01]  /*25b0*/  VIADD R4, R0, 0xe0 ;  /* 0x000000e000047836 */ /* 0x000fe20000000000 */
[----:B------:R-:W1:Y:S02]  /*25c0*/  SYNCS.PHASECHK.TRANS64.TRYWAIT P0, [R0+URZ+0xd0], R5 ;  /* 0x0000d005000075a7 */ /* 0x000e6400080011ff */
[----:B-1----:R-:W-:Y:S05]  /*25d0*/  @!P0 BRA `(.L_x_41) ;  /* 0x00000088000c8947 */ /* 0x002fea0003800000 */
.L_x_139:
[----:B------:R-:W-:Y:S01]  /*25e0*/  ULEA UR5, UR6, UR37, 0x3 ;  /* 0x0000002506057291 */ /* 0x000fe2000f8e18ff */
[----:B------:R-:W-:Y:S02]  /*25f0*/  PRMT R4, RZ, 0x654, R4 ;  /* 0x00000654ff047816 */ /* 0x000fe40000000004 */
[----:B-1----:R-:W-:Y:S01]  /*2600*/  SHF.L.U32 R5, R12, 0x1f, RZ ;  /* 0x0000001f0c057819 */ /* 0x002fe200000006ff */
[----:B------:R-:W-:Y:S01]  /*2610*/  UIADD3 UR4, UPT, UPT, UR5, 0x90, URZ ;  /* 0x0000009005047890 */ /* 0x000fe2000fffe0ff */
[----:B------:R1:W-:Y:S05]  /*2620*/  SYNCS.ARRIVE.TRANS64.RED.A1T0 RZ, [R4+URZ], RZ ;  /* 0x000000ff04ff79a7 */ /* 0x0003ea00081004ff */
[----:B------:R-:W-:Y:S01]  /*2630*/  IMAD.U32 R7, RZ, RZ, UR4 ;  /* 0x00000004ff077e24 */ /* 0x000fe2000f8e00ff */
[----:B------:R-:W2:Y:S04]  /*2640*/  SYNCS.PHASECHK.TRANS64.TRYWAIT P0, [UR5+0xa0], R5 ;  /* 0x0000a005ff0075a7 */ /* 0x000ea80008001105 */
[----:B------:R-:W-:Y:S01]  /*2650*/  PRMT R6, R2, 0x654, R7 ;  /* 0x0000065402067816 */ /* 0x000fe20000000007 */
[----:B-1----:R-:W-:Y:S01]  /*2660*/  @!P2 IMAD.MOV.U32 R4, RZ, RZ, 0x10 ;  /* 0x00000010ff04a424 */ /* 0x002fe200078e00ff */
[----:B--2---:R-:W-:Y:S06]  /*2670*/  @!P0 BRA `(.L_x_42) ;  /* 0x0000008400f88947 */ /* 0x004fec0003800000 */
.L_x_141:
[----:B------:R-:W-:Y:S01]  /*2680*/  ULEA UR4, UR6, UR37, 0x4 ;  /* 0x0000002506047291 */ /* 0x000fe2000f8e20ff */
[----:B------:R-:W-:Y:S01]  /*2690*/  SEL R3, R6, R3, !P2 ;  /* 0x0000000306037207 */ /* 0x000fe20005000000 */
[----:B------:R-:W-:Y:S01]  /*26a0*/  UIADD3 UR5, UPT, UPT, UR5, 0x90, URZ ;  /* 0x0000009005057890 */ /* 0x000fe2000fffe0ff */
[----:B-1----:R-:W-:Y:S01]  /*26b0*/  LEA R0, R11, UR37, 0x3 ;  /* 0x000000250b007c11 */ /* 0x002fe2000f8e18ff */
[----:B------:R-:W-:Y:S01]  /*26c0*/  UIADD3 UR4, UPT, UPT, UR4, 0x100, URZ ;  /* 0x0000010004047890 */ /* 0x000fe2000fffe0ff */
[----:B------:R-:W-:Y:S01]  /*26d0*/  SHF.L.U32 R5, R10, 0x1f, RZ ;  /* 0x0000001f0a057819 */ /* 0x000fe200000006ff */
[----:B------:R1:W-:Y:S01]  /*26e0*/  @!P2 SYNCS.ARRIVE.TRANS64.RED RZ, [R3+URZ], R4 ;  /* 0x0000000403ffa9a7 */ /* 0x0003e200080004ff */
[----:B------:R-:W-:Y:S01]  /*26f0*/  UIADD3 UR6, UPT, UPT, UR6, 0x1, URZ ;  /* 0x0000000106067890 */ /* 0x000fe2000fffe0ff */
[----:B------:R-:W-:-:S03]  /*2700*/  VIADD R8, R8, 0x1 ;  /* 0x0000000108087836 */ /* 0x000fc60000000000 */
[----:B------:R-:W-:Y:S02]  /*2710*/  UISETP.NE.AND UP0, UPT, UR6, 0x2, UPT ;  /* 0x000000020600788c */ /* 0x000fe4000bf05270 */
[----:B------:R-:W-:Y:S06]  /*2720*/  UGETNEXTWORKID.BROADCAST [UR4], [UR5] ;  /* 0x00000000040073ca */ /* 0x000fec0008000100 */
[----:B------:R-:W-:Y:S01]  /*2730*/  USEL UR4, URZ, 0x1, UP0 ;  /* 0x00000001ff047887 */ /* 0x000fe20008000000 */
[----:B------:R-:W-:Y:S01]  /*2740*/  ISETP.NE.AND P0, PT, R8, 0x2, PT ;  /* 0x000000020800780c */ /* 0x000fe20003f05270 */
[----:B------:R-:W-:Y:S01]  /*2750*/  USEL UR6, UR6, URZ, UP0 ;  /* 0x000000ff06067287 */ /* 0x000fe20008000000 */
[----:B------:R-:W2:Y:S03]  /*2760*/  SYNCS.PHASECHK.TRANS64.TRYWAIT P1, [R0+URZ+0x90], R5 ;  /* 0x00009005000075a7 */ /* 0x000ea600080211ff */
[----:B------:R-:W-:Y:S01]  /*2770*/  LOP3.LUT R12, R12, UR4, RZ, 0x3c, !PT ;  /* 0x000000040c0c7c12 */ /* 0x000fe2000f8e3cff */
[----:B-12---:R-:W-:Y:S07]  /*2780*/  @!P1 BRA `(.L_x_43) ;  /* 0x0000008400cc9947 */ /* 0x006fee0003800000 */
.L_x_142:
[C---:B------:R-:W-:Y:S01]  /*2790*/  LEA R4, R11.reuse, UR37, 0x4 ;  /* 0x000000250b047c11 */ /* 0x040fe2000f8e20ff */
[----:B-1----:R-:W-:Y:S01]  /*27a0*/  VIADD R0, R0, 0xa0 ;  /* 0x000000a000007836 */ /* 0x002fe20000000000 */
[----:B------:R-:W-:Y:S01]  /*27b0*/  SEL R8, R8, RZ, P0 ;  /* 0x000000ff08087207 */ /* 0x000fe20000000000 */
[----:B------:R-:W-:-:S03]  /*27c0*/  VIADD R11, R11, 0x1 ;  /* 0x000000010b0b7836 */ /* 0x000fc60000000000 */
[----:B------:R-:W1:Y:S01]  /*27d0*/  LDS.128 R4, [R4+0x100] ;  /* 0x0001000004047984 */ /* 0x000e620000000c00 */
[----:B------:R-:W-:Y:S02]  /*27e0*/  PRMT R0, RZ, 0x654, R0 ;  /* 0x00000654ff007816 */ /* 0x000fe40000000000 */
[C---:B------:R-:W-:Y:S01]  /*27f0*/  ISETP.NE.AND P1, PT, R11.reuse, 0x2, PT ;  /* 0x000000020b00780c */ /* 0x040fe20003f25270 */
[----:B------:R-:W-:Y:S01]  /*2800*/  @!PT LDS RZ, [RZ] ;  /* 0x00000000fffff984 */ /* 0x000fe20000000800 */
[----:B------:R-:W-:Y:S01]  /*2810*/  @!PT LDS RZ, [RZ] ;  /* 0x00000000fffff984 */ /* 0x000fe20000000800 */
[----:B------:R-:W-:Y:S01]  /*2820*/  @!PT LDS RZ, [RZ] ;  /* 0x00000000fffff984 */ /* 0x000fe20000000800 */
[----:B------:R-:W-:Y:S01]  /*2830*/  @!PT LDS RZ, [RZ] ;  /* 0x00000000fffff984 */ /* 0x000fe20000000800 */
[----:B------:R2:W-:Y:S06]  /*2840*/  MEMBAR.ALL.CTA ;  /* 0x0000000000007992 */ /* 0x0005ec0000008000 */
[----:B--2---:R-:W2:Y:S01]  /*2850*/  FENCE.VIEW.ASYNC.S ;  /* 0x00000000000073c6 */ /* 0x004ea20000000000 */
[----:B------:R-:W-:Y:S01]  /*2860*/  SEL R11, R11, RZ, P1 ;  /* 0x000000ff0b0b7207 */ /* 0x000fe20000800000 */
[----:B--2---:R2:W-:Y:S01]  /*2870*/  SYNCS.ARRIVE.TRANS64.RED.A1T0 RZ, [R0+URZ], RZ ;  /* 0x000000ff00ff79a7 */ /* 0x0045e200081004ff */
[----:B-1----:R-:W-:-:S02]  /*2880*/  LOP3.LUT P3, RZ, R6, 0x1, RZ, 0xc0, !PT ;  /* 0x0000000106ff7812 */ /* 0x002fc4000786c0ff */
[----:B------:R-:W-:-:S04]  /*2890*/  SEL R5, RZ, 0x1, P1 ;  /* 0x00000001ff057807 */ /* 0x000fc80000800000 */
[----:B------:R-:W-:Y:S02]  /*28a0*/  LOP3.LUT R10, R10, R5, RZ, 0x3c, !PT ;  /* 0x000000050a0a7212 */ /* 0x000fe400078e3cff */
[----:B--2---:R-:W-:-:S04]  /*28b0*/  SEL R0, RZ, 0x1, P0 ;  /* 0x00000001ff007807 */ /* 0x004fc80000000000 */
[----:B------:R-:W-:Y:S01]  /*28c0*/  LOP3.LUT R9, R9, R0, RZ, 0x3c, !PT ;  /* 0x0000000009097212 */ /* 0x000fe200078e3cff */
[----:B------:R-:W-:Y:S06]  /*28d0*/  @P3 BRA `(.L_x_44) ;  /* 0xfffffffc002c3947 */ /* 0x000fec000383ffff */
[----:B------:R-:W-:Y:S01]  /*28e0*/  ULEA UR5, UR6, UR37, 0x3 ;  /* 0x0000002506057291 */ /* 0x000fe2000f8e18ff */
[----:B------:R-:W-:-:S08]  /*28f0*/  SHF.L.U32 R3, R12, 0x1f, RZ ;  /* 0x0000001f0c037819 */ /* 0x000fd000000006ff */
[----:B------:R-:W1:Y:S02]  /*2900*/  SYNCS.PHASECHK.TRANS64 P0, [UR5+0xa0], R3 ;  /* 0x0000a003ff0075a7 */ /* 0x000e640008001005 */
[----:B-1----:R-:W-:Y:S05]  /*2910*/  @P0 BRA `(.L_x_45) ;  /* 0x0000000000080947 */ /* 0x002fea0003800000 */
[----:B------:R-:W1:Y:S02]  /*2920*/  SYNCS.PHASECHK.TRANS64.TRYWAIT P0, [UR5+0xa0], R3 ;  /* 0x0000a003ff0075a7 */ /* 0x000e640008001105 */
[----:B-1----:R-:W-:Y:S05]  /*2930*/  @!P0 BRA `(.L_x_46) ;  /* 0x0000008400748947 */ /* 0x002fea0003800000 */
.L_x_45:
[----:B------:R-:W-:-:S04]  /*2940*/  UIADD3 UR4, UPT, UPT, UR6, 0x1, URZ ;  /* 0x0000000106047890 */ /* 0x000fc8000fffe0ff */
[----:B------:R-:W-:-:S04]  /*2950*/  UISETP.NE.AND UP0, UPT, UR4, 0x2, UPT ;  /* 0x000000020400788c */ /* 0x000fc8000bf05270 */
[----:B------:R-:W-:Y:S02]  /*2960*/  USEL UR7, URZ, 0x1, UP0 ;  /* 0x00000001ff077887 */ /* 0x000fe40008000000 */
[----:B------:R-:W-:-:S04]  /*2970*/  USEL UR4, UR4, URZ, UP0 ;  /* 0x000000ff04047287 */ /* 0x000fc80008000000 */
[----:B------:R-:W-:Y:S01]  /*2980*/  ULEA UR4, UR4, UR37, 0x3 ;  /* 0x0000002504047291 */ /* 0x000fe2000f8e18ff */
[----:B-1----:R-:W-:-:S04]  /*2990*/  LOP3.LUT R3, R12, UR7, RZ, 0x3c, !PT ;  /* 0x000000070c037c12 */ /* 0x002fc8000f8e3cff */
[----:B------:R-:W-:-:S04]  /*29a0*/  SHF.L.U32 R0, R3, 0x1f, RZ ;  /* 0x0000001f03007819 */ /* 0x000fc800000006ff */
[----:B------:R-:W1:Y:S02]  /*29b0*/  SYNCS.PHASECHK.TRANS64 P0, [UR4+0xa0], R0 ;  /* 0x0000a000ff0075a7 */ /* 0x000e640008001004 */
[----:B-1----:R-:W-:Y:S05]  /*29c0*/  @P0 EXIT ;  /* 0x000000000000094d */ /* 0x002fea0003800000 */
[----:B------:R-:W-:Y:S02]  /*29d0*/  SHF.L.U32 R3, R3, 0x1f, RZ ;  /* 0x0000001f03037819 */ /* 0x000fe400000006ff */
[----:B------:R-:W-:-:S07]  /*29e0*/  MOV R0, UR4 ;  /* 0x0000000400007c02 */ /* 0x000fce0008000f00 */
.L_x_47:
[----:B-1----:R1:W2:Y:S02]  /*29f0*/  SYNCS.PHASECHK.TRANS64.TRYWAIT P0, [R0+URZ+0xa0], R3 ;  /* 0x0000a003000075a7 */ /* 0x0022a400080011ff */
[----:B--2---:R-:W-:Y:S05]  /*2a00*/  @!P0 NANOSLEEP.SYNCS 0x989680 ;  /* 0x009896800000895d */ /* 0x004fea0003900000 */
[----:B------:R-:W2:Y:S02]  /*2a10*/  @!P0 SYNCS.PHASECHK.TRANS64 P0, [R0+URZ+0xa0], R3 ;  /* 0x0000a003000085a7 */ /* 0x000ea400080010ff */
[----:B--2---:R-:W-:Y:S05]  /*2a20*/  @P0 EXIT ;  /* 0x000000000000094d */ /* 0x004fea0003800000 */
[----:B------:R-:W-:Y:S05]  /*2a30*/  BRA `(.L_x_47) ;  /* 0xfffffffc00ec7947 */ /* 0x000fea000383ffff */
.L_x_40:
[----:B------:R-:W-:-:S09]  /*2a40*/  UISETP.NE.AND UP1, UPT, UR8, URZ, UPT ;  /* 0x000000ff0800728c */ /* 0x000fd2000bf25270 */
[----:B------:R-:W-:Y:S05]  /*2a50*/  BRA.U UP1, `(.L_x_48) ;  /* 0x0000000d01347547 */ /* 0x000fea000b800000 */
[----:B------:R-:W-:Y:S01]  /*2a60*/  UMOV UR4, 0x40 ;  /* 0x0000004000047882 */ /* 0x000fe20000000000 */
[----:B------:R-:W-:Y:S01]  /*2a70*/  NOP ;  /* 0x0000000000007918 */ /* 0x000fe20000000000 */
[----:B------:R-:W-:Y:S01]  /*2a80*/  ULEA UR4, UR37, UR4, 0x18 ;  /* 0x0000000425047291 */ /* 0x000fe2000f8ec0ff */
[----:B------:R-:W-:Y:S02]  /*2a90*/  UMOV UR5, 0x400 ;  /* 0x0000040000057882 */ /* 0x000fe40000000000 */
[----:B------:R-:W-:-:S06]  /*2aa0*/  ULEA UR37, UR37, UR5, 0x18 ;  /* 0x0000000525257291 */ /* 0x000fcc000f8ec0ff */
[----:B------:R-:W1:Y:S02]  /*2ab0*/  LDS.U8 R0, [UR4+0x1c] ;  /* 0x00001c04ff007984 */ /* 0x000e640008000000 */
[----:B-1----:R-:W-:-:S13]  /*2ac0*/  ISETP.NE.AND P0, PT, R0, RZ, PT ;  /* 0x000000ff0000720c */ /* 0x002fda0003f05270 */
[----:B------:R-:W-:Y:S05]  /*2ad0*/  @P0 BRA `(.L_x_49) ;  /* 0x0000000000580947 */ /* 0x000fea0003800000 */
[----:B------:R-:W-:-:S13]  /*2ae0*/  ELECT P0, URZ, PT ;  /* 0x0000000000ff782f */ /* 0x000fda0003800000 */
[----:B------:R-:W-:Y:S05]  /*2af0*/  @!P0 BRA `(.L_x_50) ;  /* 0x0000000000608947 */ /* 0x000fea0003800000 */
[----:B------:R-:W-:Y:S01]  /*2b00*/  UMOV UR5, 0x10 ;  /* 0x0000001000057882 */ /* 0x000fe20000000000 */
[----:B------:R-:W-:Y:S01]  /*2b10*/  HFMA2 R0, -RZ, RZ, 0, 5.9604644775390625e-08 ;  /* 0x00000001ff007431 */ /* 0x000fe200000001ff */
[----:B------:R-:W-:-:S03]  /*2b20*/  MOV R2, 0xffff ;  /* 0x0000ffff00027802 */ /* 0x000fc60000000f00 */
[----:B------:R-:W-:Y:S04]  /*2b30*/  DEPBAR.LE SB1, 0x36 ;  /* 0x00009d800000791a */ /* 0x000fe80000000000 */
[----:B------:R-:W1:Y:S02]  /*2b40*/  UTCATOMSWS.FIND_AND_SET.ALIGN UP0, UR5, UR5 ;  /* 0x00000005000575e3 */ /* 0x000e640008000800 */
[----:B-1----:R-:W-:Y:S01]  /*2b50*/  MOV R3, UR5 ;  /* 0x0000000500037c02 */ /* 0x002fe20008000f00 */
[----:B------:R-:W-:Y:S06]  /*2b60*/  BRA.U UP0, `(.L_x_51) ;  /* 0x0000000100187547 */ /* 0x000fec000b800000 */
.L_x_52:
[----:B------:R-:W-:Y:S05]  /*2b70*/  NANOSLEEP 0x64 ;  /* 0x000000640000795d */ /* 0x000fea0003800000 */
[----:B------:R-:W-:-:S05]  /*2b80*/  UMOV UR5, 0x10 ;  /* 0x0000001000057882 */ /* 0x000fca0000000000 */
[----:B------:R-:W-:Y:S04]  /*2b90*/  DEPBAR.LE SB1, 0x36 ;  /* 0x00009d800000791a */ /* 0x000fe80000000000 */
[----:B------:R-:W1:Y:S02]  /*2ba0*/  UTCATOMSWS.FIND_AND_SET.ALIGN UP0, UR5, UR5 ;  /* 0x00000005000575e3 */ /* 0x000e640008000800 */
[----:B-1----:R-:W-:Y:S01]  /*2bb0*/  MOV R3, UR5 ;  /* 0x0000000500037c02 */ /* 0x002fe20008000f00 */
[----:B------:R-:W-:Y:S05]  /*2bc0*/  BRA.U !UP0, `(.L_x_52) ;  /* 0xfffffffd08e87547 */ /* 0x000fea000b83ffff */
.L_x_51:
[-C--:B------:R-:W-:Y:S02]  /*2bd0*/  SHF.L.U32 R2, R2, R3.reuse, RZ ;  /* 0x0000000302027219 */ /* 0x080fe400000006ff */
[----:B------:R-:W-:Y:S01]  /*2be0*/  SHF.L.U32 R0, R0, R3, RZ ;  /* 0x0000000300007219 */ /* 0x000fe200000006ff */
[----:B------:R-:W-:Y:S02]  /*2bf0*/  IMAD.SHL.U32 R3, R3, 0x20, RZ ;  /* 0x0000002003037824 */ /* 0x000fe400078e00ff */
[----:B------:R1:W-:Y:S04]  /*2c00*/  ATOMS.OR RZ, [UR4+0x14], R2 ;  /* 0x00001402ffff798c */ /* 0x0003e8000b000004 */
[----:B------:R1:W-:Y:S04]  /*2c10*/  ATOMS.OR RZ, [UR4+0x18], R0 ;  /* 0x00001800ffff798c */ /* 0x0003e8000b000004 */
[----:B------:R1:W-:Y:S01]  /*2c20*/  STS [UR37+0x120], R3 ;  /* 0x00012003ff007988 */ /* 0x0003e20008000825 */
[----:B------:R-:W-:Y:S05]  /*2c30*/  BRA `(.L_x_50) ;  /* 0x0000000000107947 */ /* 0x000fea0003800000 */
.L_x_49:
[----:B------:R-:W-:Y:S02]  /*2c40*/  MOV R0, 0xffffffff ;  /* 0xffffffff00007802 */ /* 0x000fe40000000f00 */
[----:B------:R-:W-:-:S03]  /*2c50*/  MOV R2, 0x2c80 ;  /* 0x00002c8000027802 */ /* 0x000fc60000000f00 */
[----:B------:R1:W-:Y:S04]  /*2c60*/  STS [UR37+0x120], R0 ;  /* 0x00012000ff007988 */ /* 0x0003e80008000825 */
[----:B-1-3-5:R-:W-:Y:S05]  /*2c70*/  CALL.REL.NOINC `($__internal_1_$__cuda_sm10x_tcgen05_guardrail_trap_phase_invalid_during_alloc) ;  /* 0x00000088008c7944 */ /* 0x02afea0003c00000 */
.L_x_50:
[----:B------:R-:W-:Y:S05]  /*2c80*/  WARPSYNC.ALL ;  /* 0x0000000000007948 */ /* 0x000fea0003800000 */
[----:B------:R-:W2:Y:S01]  /*2c90*/  S2UR UR6, SR_CgaCtaId ;  /* 0x00000000000679c3 */ /* 0x000ea20000008800 */
[----:B------:R-:W-:Y:S01]  /*2ca0*/  UMOV UR4, 0x400 ;  /* 0x0000040000047882 */ /* 0x000fe20000000000 */
[----:B------:R-:W-:-:S06]  /*2cb0*/  NOP ;  /* 0x0000000000007918 */ /* 0x000fcc0000000000 */
[----:B------:R-:W-:Y:S06]  /*2cc0*/  BAR.ARV 0x6, 0xa0 ;  /* 0x0182800000007b1d */ /* 0x000fec0000002000 */
[----:B------:R-:W4:Y:S01]  /*2cd0*/  LDCU UR7, c[0x0][0x38c] ;  /* 0x00007180ff0777ac */ /* 0x000f220008000800 */
[----:B------:R-:W-:Y:S01]  /*2ce0*/  IMAD.MOV.U32 R11, RZ, RZ, 0x1 ;  /* 0x00000001ff0b7424 */ /* 0x000fe200078e00ff */
[----:B------:R-:W-:Y:S01]  /*2cf0*/  CS2R R8, SRZ ;  /* 0x0000000000087805 */ /* 0x000fe2000001ff00 */
[----:B------:R-:W-:Y:S01]  /*2d00*/  IMAD.MOV.U32 R10, RZ, RZ, RZ ;  /* 0x000000ffff0a7224 */ /* 0x000fe200078e00ff */
[----:B------:R-:W-:Y:S01]  /*2d10*/  UMOV UR18, URZ ;  /* 0x000000ff00127c82 */ /* 0x000fe20008000000 */
[----:B------:R-:W-:Y:S01]  /*2d20*/  UMOV UR17, URZ ;  /* 0x000000ff00117c82 */ /* 0x000fe20008000000 */
[----:B------:R-:W-:Y:S01]  /*2d30*/  UMOV UR22, 0x0 ;  /* 0x0000000000167882 */ /* 0x000fe20000000000 */
[----:B------:R-:W-:Y:S01]  /*2d40*/  UMOV UR23, 0x8400490 ;  /* 0x0840049000177882 */ /* 0x000fe20000000000 */
[----:B------:R-:W-:Y:S01]  /*2d50*/  UMOV UR20, 0x0 ;  /* 0x0000000000147882 */ /* 0x000fe20000000000 */
[----:B------:R-:W-:Y:S01]  /*2d60*/  UMOV UR21, 0x8400490 ;  /* 0x0840049000157882 */ /* 0x000fe20000000000 */
[----:B--2---:R-:W-:Y:S01]  /*2d70*/  ULEA UR6, UR6, UR4, 0x18 ;  /* 0x0000000406067291 */ /* 0x004fe2000f8ec0ff */
[----:B------:R-:W2:Y:S03]  /*2d80*/  LDCU UR4, c[0x0][0x38c] ;  /* 0x00007180ff0477ac */ /* 0x000ea60008000800 */
[----:B------:R-:W-:-:S02]  /*2d90*/  UIADD3 UR11, UPT, UPT, UR6, 0x10800, URZ ;  /* 0x00010800060b7890 */ /* 0x000fc4000fffe0ff */
[----:B----4-:R-:W-:-:S03]  /*2da0*/  UIADD3 UR7, UPT, UPT, UR7, 0x1f, URZ ;  /* 0x0000001f07077890 */ /* 0x010fc6000fffe0ff */
[----:B-1----:R-:W1:Y:S01]  /*2db0*/  LDS R0, [UR6+0x120] ;  /* 0x00012006ff007984 */ /* 0x002e620008000800 */
[----:B------:R-:W-:Y:S02]  /*2dc0*/  UIADD3 UR12, UPT, UPT, UR6, 0x18800, URZ ;  /* 0x00018800060c7890 */ /* 0x000fe4000fffe0ff */
[----:B------:R-:W-:Y:S02]  /*2dd0*/  USHF.R.S32.HI UR5, URZ, 0x1f, UR7 ;  /* 0x0000001fff057899 */ /* 0x000fe40008011407 */
[----:B------:R-:W-:Y:S02]  /*2de0*/  USHF.R.U32.HI UR11, URZ, 0x4, UR11 ;  /* 0x00000004ff0b7899 */ /* 0x000fe4000801160b */
[----:B------:R-:W-:Y:S02]  /*2df0*/  ULEA.HI UR5, UR5, UR7, URZ, 0x5 ;  /* 0x0000000705057291 */ /* 0x000fe4000f8f28ff */
[----:B------:R-:W-:Y:S02]  /*2e00*/  USHF.R.U32.HI UR12, URZ, 0x4, UR12 ;  /* 0x00000004ff0c7899 */ /* 0x000fe4000801160c */
[----:B------:R-:W-:-:S02]  /*2e10*/  USHF.R.S32.HI UR5, URZ, 0x5, UR5 ;  /* 0x00000005ff057899 */ /* 0x000fc40008011405 */
[----:B------:R-:W-:Y:S02]  /*2e20*/  ULOP3.LUT UR11, UR11, 0x3fff, URZ, 0xc0, !UPT ;  /* 0x00003fff0b0b7892 */ /* 0x000fe4000f8ec0ff */
[----:B------:R-:W-:Y:S02]  /*2e30*/  UISETP.LT.AND UP0, UPT, UR5, 0x1, UPT ;  /* 0x000000010500788c */ /* 0x000fe4000bf01270 */
[----:B------:R-:W-:Y:S02]  /*2e40*/  ULOP3.LUT UR12, UR12, 0x3fff, URZ, 0xc0, !UPT ;  /* 0x00003fff0c0c7892 */ /* 0x000fe4000f8ec0ff */
[----:B------:R-:W-:Y:S02]  /*2e50*/  USEL UR10, UR5, 0x1, !UP0 ;  /* 0x00000001050a7887 */ /* 0x000fe4000c000000 */
[----:B------:R-:W-:Y:S02]  /*2e60*/  ULOP3.LUT UR11, UR11, 0x10000, URZ, 0xfc, !UPT ;  /* 0x000100000b0b7892 */ /* 0x000fe4000f8efcff */
[----:B------:R-:W-:-:S02]  /*2e70*/  ULOP3.LUT UR12, UR12, 0x10000, URZ, 0xfc, !UPT ;  /* 0x000100000c0c7892 */ /* 0x000fc4000f8efcff */
[----:B------:R-:W-:Y:S02]  /*2e80*/  UIADD3 UR10, UPT, UPT, -UR10, URZ, URZ ;  /* 0x000000ff0a0a7290 */ /* 0x000fe4000fffe1ff */
[----:B--2---:R-:W-:Y:S01]  /*2e90*/  UISETP.GE.AND UP3, UPT, UR4, 0x1, UPT ;  /* 0x000000010400788c */ /* 0x004fe2000bf66270 */
[----:B-1----:R-:W-:-:S15]  /*2ea0*/  R2UR UR19, R0 ;  /* 0x00000000001372ca */ /* 0x002fde00000e0000 */
.L_x_59:
[----:B------:R-:W-:Y:S02]  /*2eb0*/  LEA R0, R10, UR6, 0x3 ;  /* 0x000000060a007c11 */ /* 0x000fe4000f8e18ff */
[----:B------:R-:W-:Y:S02]  /*2ec0*/  SHF.L.U32 R5, R9, 0x1f, RZ ;  /* 0x0000001f09057819 */ /* 0x000fe400000006ff */
[----:B------:R-:W-:Y:S01]  /*2ed0*/  PLOP3.LUT P0, PT, PT, PT, UP3, 0x80, 0x8 ;  /* 0x000000000008781c */ /* 0x000fe20003f0f038 */
[----:B------:R-:W-:Y:S01]  /*2ee0*/  VIADD R3, R0, 0xa0 ;  /* 0x000000a000037836 */ /* 0x000fe20000000000 */
[----:B-1----:R-:W1:Y:S02]  /*2ef0*/  SYNCS.PHASECHK.TRANS64.TRYWAIT P1, [R0+URZ+0x90], R5 ;  /* 0x00009005000075a7 */ /* 0x002e6400080211ff */
[----:B-1--4-:R-:W-:Y:S09]  /*2f00*/  @!P1 BRA `(.L_x_53) ;  /* 0x0000008000189947 */ /* 0x012ff20003800000 */
.L_x_144:
[----:B------:R-:W-:Y:S01]  /*2f10*/  LEA R4, R10, UR6, 0x4 ;  /* 0x000000060a047c11 */ /* 0x000fe2000f8e20ff */
[----:B------:R-:W-:Y:S01]  /*2f20*/  @UP3 ULEA UR4, UR17, UR6, 0x3 ;  /* 0x0000000611043291 */ /* 0x000fe2000f8e18ff */
[----:B------:R-:W-:Y:S01]  /*2f30*/  PLOP3.LUT P2, PT, PT, PT, PT, 0x80, 0x8 ;  /* 0x000000000008781c */ /* 0x000fe20003f4f070 */
[----:B------:R-:W-:Y:S01]  /*2f40*/  ULEA UR8, UR18, UR6, 0x3 ;  /* 0x0000000612087291 */ /* 0x000fe2000f8e18ff */
[----:B------:R-:W-:Y:S01]  /*2f50*/  PRMT R3, RZ, 0x654, R3 ;  /* 0x00000654ff037816 */ /* 0x000fe20000000003 */
[----:B------:R-:W-:Y:S01]  /*2f60*/  ULEA UR9, UR18, UR19, 0x8 ;  /* 0x0000001312097291 */ /* 0x000fe2000f8e40ff */
[----:B-1----:R-:W1:Y:S01]  /*2f70*/  LDS.128 R4, [R4+0x100] ;  /* 0x0001000004047984 */ /* 0x002e620000000c00 */
[----:B------:R-:W-:Y:S02]  /*2f80*/  @P0 SHF.L.U32 R2, R8, 0x1f, RZ ;  /* 0x0000001f08020819 */ /* 0x000fe400000006ff */
[----:B------:R-:W-:Y:S01]  /*2f90*/  SHF.L.U32 R0, R11, 0x1f, RZ ;  /* 0x0000001f0b007819 */ /* 0x000fe200000006ff */
[----:B------:R-:W-:Y:S01]  /*2fa0*/  @!PT LDS RZ, [RZ] ;  /* 0x00000000fffff984 */ /* 0x000fe20000000800 */
[----:B------:R-:W-:Y:S01]  /*2fb0*/  @!PT LDS RZ, [RZ] ;  /* 0x00000000fffff984 */ /* 0x000fe20000000800 */
[----:B------:R-:W-:Y:S01]  /*2fc0*/  @!PT LDS RZ, [RZ] ;  /* 0x00000000fffff984 */ /* 0x000fe20000000800 */
[----:B------:R-:W-:Y:S01]  /*2fd0*/  @!PT LDS RZ, [RZ] ;  /* 0x00000000fffff984 */ /* 0x000fe20000000800 */
[----:B------:R2:W-:Y:S06]  /*2fe0*/  MEMBAR.ALL.CTA ;  /* 0x0000000000007992 */ /* 0x0005ec0000008000 */
[----:B--2---:R-:W2:Y:S02]  /*2ff0*/  FENCE.VIEW.ASYNC.S ;  /* 0x00000000000073c6 */ /* 0x004ea40000000000 */
[----:B--2---:R2:W-:Y:S01]  /*3000*/  SYNCS.ARRIVE.TRANS64.RED.A1T0 RZ, [R3+URZ], RZ ;  /* 0x000000ff03ff79a7 */ /* 0x0045e200081004ff */
[----:B------:R2:W4:Y:S01]  /*3010*/  @P0 SYNCS.PHASECHK.TRANS64.TRYWAIT P2, [UR4], R2 ;  /* 0x00000002ff0005a7 */ /* 0x0005220008041104 */
[----:B-1----:R-:W-:Y:S01]  /*3020*/  LOP3.LUT P1, RZ, R6, 0x1, RZ, 0xc0, !PT ;  /* 0x0000000106ff7812 */ /* 0x002fe2000782c0ff */
[----:B------:R-:W1:Y:S02]  /*3030*/  SYNCS.PHASECHK.TRANS64.TRYWAIT P0, [UR8+0xc0], R0 ;  /* 0x0000c000ff0075a7 */ /* 0x000e640008001108 */
[----:B-12-4-:R-:W-:Y:S10]  /*3040*/  @!P0 BRA `(.L_x_54) ;  /* 0x0000007c00dc8947 */ /* 0x016ff40003800000 */
.L_x_146:
[----:B------:R-:W-:Y:S01]  /*3050*/  IADD3 R10, PT, PT, R10, 0x1, RZ ;  /* 0x000000010a0a7810 */ /* 0x000fe20007ffe0ff */
[----:B------:R-:W-:Y:S06]  /*3060*/  BRA.U !UP3, `(.L_x_55) ;  /* 0x000000010b987547 */ /* 0x000fec000b800000 */
[----:B------:R-:W-:Y:S01]  /*3070*/  UPLOP3.LUT UP4, UPT, UPT, UPT, UPT, 0x40, 0x4 ;  /* 0x000000000004789c */ /* 0x000fe20003f8e870 */
[----:B------:R-:W-:Y:S01]  /*3080*/  UMOV UR16, UR10 ;  /* 0x0000000a00107c82 */ /* 0x000fe20008000000 */
[----:B------:R-:W-:Y:S01]  /*3090*/  UMOV UR15, UR5 ;  /* 0x00000005000f7c82 */ /* 0x000fe20008000000 */
[----:B------:R-:W-:-:S08]  /*30a0*/  UMOV UR14, UR17 ;  /* 0x00000011000e7c82 */ /* 0x000fd00008000000 */
.L_x_58:
[----:B------:R-:W-:Y:S02]  /*30b0*/  UIADD3 UR16, UPT, UPT, UR16, 0x1, URZ ;  /* 0x0000000110107890 */ /* 0x000fe4000fffe0ff */
[----:B--2---:R-:W-:Y:S02]  /*30c0*/  ULEA UR7, UR14, UR6, 0x3 ;  /* 0x000000060e077291 */ /* 0x004fe4000f8e18ff */
[----:B------:R-:W-:Y:S01]  /*30d0*/  UISETP.NE.AND UP0, UPT, UR16, URZ, UPT ;  /* 0x000000ff1000728c */ /* 0x000fe2000bf05270 */
[----:B----4-:R-:W-:Y:S10]  /*30e0*/  @P2 BRA `(.L_x_56) ;  /* 0x00000000000c2947 */ /* 0x010ff40003800000 */
[----:B-1----:R-:W-:Y:S04]  /*30f0*/  SHF.L.U32 R3, R8, 0x1f, RZ ;  /* 0x0000001f08037819 */ /* 0x002fe800000006ff */
[----:B------:R-:W1:Y:S02]  /*3100*/  SYNCS.PHASECHK.TRANS64.TRYWAIT P0, [UR7], R3 ;  /* 0x00000003ff0075a7 */ /* 0x000e640008001107 */
[----:B-1----:R-:W-:Y:S05]  /*3110*/  @!P0 BRA `(.L_x_57) ;  /* 0x0000007c00c08947 */ /* 0x002fea0003800000 */
.L_x_56:
[----:B------:R-:W-:Y:S01]  /*3120*/  UISETP.NE.AND UP1, UPT, UR15, 0x1, UPT ;  /* 0x000000010f00788c */ /* 0x000fe2000bf25270 */
[----:B------:R-:W-:Y:S01]  /*3130*/  PLOP3.LUT P2, PT, PT, PT, PT, 0x80, 0x8 ;  /* 0x000000000008781c */ /* 0x000fe20003f4f070 */
[----:B------:R-:W-:Y:S02]  /*3140*/  UIADD3 UR17, UPT, UPT, UR14, 0x1, URZ ;  /* 0x000000010e117890 */ /* 0x000fe4000fffe0ff */
[----:B------:R-:W-:Y:S02]  /*3150*/  ULEA UR24, UR14, UR12, 0xa ;  /* 0x0000000c0e187291 */ /* 0x000fe4000f8e50ff */
[----:B------:R-:W-:Y:S01]  /*3160*/  UISETP.NE.AND UP2, UPT, UR17, 0x4, UPT ;  /* 0x000000041100788c */ /* 0x000fe2000bf45270 */
[----:B------:R-:W-:Y:S01]  /*3170*/  PLOP3.LUT P0, PT, PT, PT, UP1, 0x80, 0x8 ;  /* 0x000000000008781c */ /* 0x000fe20003f0f018 */
[----:B------:R-:W-:Y:S02]  /*3180*/  ULEA UR26, UR14, UR11, 0x9 ;  /* 0x0000000b0e1a7291 */ /* 0x000fe4000f8e48ff */
[----:B------:R-:W-:Y:S02]  /*3190*/  USEL UR13, URZ, 0x1, UP2 ;  /* 0x00000001ff0d7887 */ /* 0x000fe40009000000 */
[----:B------:R-:W-:Y:S02]  /*31a0*/  USEL UR17, UR17, URZ, UP2 ;  /* 0x000000ff11117287 */ /* 0x000fe40009000000 */
[----:B------:R-:W-:Y:S02]  /*31b0*/  UIADD3 UR30, UPT, UPT, UR24, 0x2, URZ ;  /* 0x00000002181e7890 */ /* 0x000fe4000fffe0ff */
[----:B------:R-:W-:Y:S01]  /*31c0*/  @UP1 ULEA UR4, UR17, UR6, 0x3 ;  /* 0x0000000611041291 */ /* 0x000fe2000f8e18ff */
[----:B------:R-:W-:Y:S01]  /*31d0*/  LOP3.LUT R8, R8, UR13, RZ, 0x3c, !PT ;  /* 0x0000000d08087c12 */ /* 0x000fe2000f8e3cff */
[----:B------:R-:W-:Y:S02]  /*31e0*/  UIADD3 UR28, UPT, UPT, UR26, 0x2, URZ ;  /* 0x000000021a1c7890 */ /* 0x000fe4000fffe0ff */
[----:B------:R-:W-:Y:S01]  /*31f0*/  UIADD3 UR7, UPT, UPT, UR7, 0x20, URZ ;  /* 0x0000002007077890 */ /* 0x000fe2000fffe0ff */
[----:B-1----:R-:W-:Y:S01]  /*3200*/  @P0 SHF.L.U32 R0, R8, 0x1f, RZ ;  /* 0x0000001f08000819 */ /* 0x002fe200000006ff */
[----:B------:R-:W-:Y:S01]  /*3210*/  UMOV UR25, 0x80004020 ;  /* 0x8000402000197882 */ /* 0x000fe20000000000 */
[----:B------:R-:W-:Y:S01]  /*3220*/  UMOV UR27, 0x80004020 ;  /* 0x80004020001b7882 */ /* 0x000fe20000000000 */
[----:B------:R-:W-:Y:S01]  /*3230*/  UMOV UR31, 0x80004020 ;  /* 0x80004020001f7882 */ /* 0x000fe20000000000 */
[----:B------:R2:W4:Y:S01]  /*3240*/  @P0 SYNCS.PHASECHK.TRANS64.TRYWAIT P2, [UR4], R0 ;  /* 0x00000000ff0005a7 */ /* 0x0005220008041104 */
[----:B------:R-:W-:Y:S01]  /*3250*/  UIADD3 UR15, UPT, UPT, UR15, -0x1, URZ ;  /* 0xffffffff0f0f7890 */ /* 0x000fe2000fffe0ff */
[----:B------:R2:W-:Y:S01]  /*3260*/  UTCHMMA gdesc[UR26], gdesc[UR24], tmem[UR9], tmem[UR22], idesc[UR23], UP4 ;  /* 0x00ff16181a0075ea */ /* 0x0005e2000a000009 */
[----:B------:R-:W-:Y:S01]  /*3270*/  UPLOP3.LUT UP4, UPT, UPT, UPT, UPT, 0x80, 0x8 ;  /* 0x000000000008789c */ /* 0x000fe20003f8f070 */
[----:B------:R-:W-:Y:S01]  /*3280*/  UMOV UR29, 0x80004020 ;  /* 0x80004020001d7882 */ /* 0x000fe20000000000 */
[----:B------:R-:W-:Y:S01]  /*3290*/  UMOV UR14, UR17 ;  /* 0x00000011000e7c82 */ /* 0x000fe20008000000 */
[----:B------:R2:W-:Y:S01]  /*32a0*/  UTCHMMA gdesc[UR28], gdesc[UR30], tmem[UR9], tmem[UR20], idesc[UR21], UPT ;  /* 0x00ff141e1c0075ea */ /* 0x0005e2000b800009 */
[----:B------:R2:W-:Y:S01]  /*32b0*/  UTCBAR [UR7], URZ ;  /* 0x000000ff070073e9 */ /* 0x0005e200080000ff */
[----:B------:R-:W-:Y:S06]  /*32c0*/  BRA.U UP0, `(.L_x_58) ;  /* 0xfffffffd00787547 */ /* 0x000fec000b83ffff */
.L_x_55:
[----:B------:R-:W-:Y:S01]  /*32d0*/  UIADD3 UR18, UPT, UPT, UR18, 0x1, URZ ;  /* 0x0000000112127890 */ /* 0x000fe2000fffe0ff */
[C---:B------:R-:W-:Y:S01]  /*32e0*/  ISETP.NE.AND P0, PT, R10.reuse, 0x2, PT ;  /* 0x000000020a00780c */ /* 0x040fe20003f05270 */
[----:B------:R-:W-:Y:S02]  /*32f0*/  UIADD3 UR8, UPT, UPT, UR8, 0xb0, URZ ;  /* 0x000000b008087890 */ /* 0x000fe4000fffe0ff */
[----:B------:R-:W-:Y:S01]  /*3300*/  UISETP.NE.AND UP0, UPT, UR18, 0x2, UPT ;  /* 0x000000021200788c */ /* 0x000fe2000bf05270 */
[----:B-12---:R-:W-:Y:S02]  /*3310*/  SEL R0, RZ, 0x1, P0 ;  /* 0x00000001ff007807 */ /* 0x006fe40000000000 */
[----:B------:R-:W-:Y:S01]  /*3320*/  SEL R10, R10, RZ, P0 ;  /* 0x000000ff0a0a7207 */ /* 0x000fe20000000000 */
[----:B------:R-:W-:Y:S01]  /*3330*/  USEL UR4, URZ, 0x1, UP0 ;  /* 0x00000001ff047887 */ /* 0x000fe20008000000 */
[----:B------:R-:W-:Y:S01]  /*3340*/  LOP3.LUT R9, R9, R0, RZ, 0x3c, !PT ;  /* 0x0000000009097212 */ /* 0x000fe200078e3cff */
[----:B------:R-:W-:Y:S01]  /*3350*/  USEL UR18, UR18, URZ, UP0 ;  /* 0x000000ff12127287 */ /* 0x000fe20008000000 */
[----:B------:R1:W-:Y:S03]  /*3360*/  UTCBAR [UR8], URZ ;  /* 0x000000ff080073e9 */ /* 0x0003e600080000ff */
[----:B------:R-:W-:Y:S01]  /*3370*/  LOP3.LUT R11, R11, UR4, RZ, 0x3c, !PT ;  /* 0x000000040b0b7c12 */ /* 0x000fe2000f8e3cff */
[----:B------:R-:W-:Y:S07]  /*3380*/  @P1 BRA `(.L_x_59) ;  /* 0xfffffff800c81947 */ /* 0x000fee000383ffff */
[----:B------:R-:W2:Y:S01]  /*3390*/  S2UR UR4, SR_CgaCtaId ;  /* 0x00000000000479c3 */ /* 0x000ea20000008800 */
[----:B------:R-:W-:Y:S01]  /*33a0*/  ELECT P0, URZ, PT ;  /* 0x0000000000ff782f */ /* 0x000fe20003800000 */
[----:B------:R-:W-:Y:S01]  /*33b0*/  IMAD.MOV.U32 R0, RZ, RZ, 0x1 ;  /* 0x00000001ff007424 */ /* 0x000fe200078e00ff */
[----:B------:R-:W-:Y:S01]  /*33c0*/  UIADD3 UR6, UPT, UPT, UR6, 0xc0, URZ ;  /* 0x000000c006067890 */ /* 0x000fe2000fffe0ff */
[----:B------:R-:W-:Y:S01]  /*33d0*/  SHF.L.U32 R3, R11, 0x1f, RZ ;  /* 0x0000001f0b037819 */ /* 0x000fe200000006ff */
[----:B------:R-:W-:-:S03]  /*33e0*/  UMOV UR5, 0x40 ;  /* 0x0000004000057882 */ /* 0x000fc60000000000 */
[----:B------:R-:W-:Y:S01]  /*33f0*/  UVIRTCOUNT.DEALLOC.SMPOOL 0x80 ;  /* 0x000000800000784c */ /* 0x000fe20000000000 */
[----:B--2---:R-:W-:Y:S02]  /*3400*/  ULEA UR4, UR4, UR5, 0x18 ;  /* 0x0000000504047291 */ /* 0x004fe4000f8ec0ff */
[----:B------:R-:W-:-:S07]  /*3410*/  ULEA UR5, UR18, UR6, 0x3 ;  /* 0x0000000612057291 */ /* 0x000fce000f8e18ff */
[----:B------:R2:W-:Y:S02]  /*3420*/  @P0 STS.U8 [UR4+0x1c], R0 ;  /* 0x00001c00ff000988 */ /* 0x0005e40008000004 */
[----:B------:R-:W3:Y:S02]  /*3430*/  SYNCS.PHASECHK.TRANS64.TRYWAIT P0, [UR5], R3 ;  /* 0x00000003ff0075a7 */ /* 0x000ee40008001105 */
[----:B--23--:R-:W-:Y:S05]  /*3440*/  @!P0 BRA `(.L_x_60) ;  /* 0x0000007c000c8947 */ /* 0x00cfea0003800000 */
.L_x_149:
[----:B------:R-:W-:-:S04]  /*3450*/  UIADD3 UR7, UPT, UPT, UR18, 0x1, URZ ;  /* 0x0000000112077890 */ /* 0x000fc8000fffe0ff */
[----:B------:R-:W-:-:S04]  /*3460*/  UISETP.NE.AND UP0, UPT, UR7, 0x2, UPT ;  /* 0x000000020700788c */ /* 0x000fc8000bf05270 */
[----:B------:R-:W-:Y:S02]  /*3470*/  USEL UR5, URZ, 0x1, UP0 ;  /* 0x00000001ff057887 */ /* 0x000fe40008000000 */
[----:B------:R-:W-:-:S04]  /*3480*/  USEL UR7, UR7, URZ, UP0 ;  /* 0x000000ff07077287 */ /* 0x000fc80008000000 */
[----:B------:R-:W-:Y:S01]  /*3490*/  ULEA UR7, UR7, UR6, 0x3 ;  /* 0x0000000607077291 */ /* 0x000fe2000f8e18ff */
[----:B--2---:R-:W-:-:S04]  /*34a0*/  LOP3.LUT R3, R11, UR5, RZ, 0x3c, !PT ;  /* 0x000000050b037c12 */ /* 0x004fc8000f8e3cff */
[----:B------:R-:W-:-:S04]  /*34b0*/  SHF.L.U32 R3, R3, 0x1f, RZ ;  /* 0x0000001f03037819 */ /* 0x000fc800000006ff */
[----:B------:R-:W2:Y:S02]  /*34c0*/  SYNCS.PHASECHK.TRANS64.TRYWAIT P0, [UR7], R3 ;  /* 0x00000003ff0075a7 */ /* 0x000ea40008001107 */
[----:B--2---:R-:W-:Y:S05]  /*34d0*/  @!P0 BRA `(.L_x_61) ;  /* 0x0000007c00008947 */ /* 0x004fea0003800000 */
.L_x_151:
[----:B------:R-:W-:Y:S01]  /*34e0*/  NOP ;  /* 0x0000000000007918 */ /* 0x000fe20000000000 */
[----:B--2---:R-:W2:Y:S01]  /*34f0*/  LDS R0, [UR4+0x14] ;  /* 0x00001404ff007984 */ /* 0x004ea20008000800 */
[----:B------:R-:W-:Y:S01]  /*3500*/  ULOP3.LUT UR6, UR19, 0xffff, URZ, 0xc0, !UPT ;  /* 0x0000ffff13067892 */ /* 0x000fe2000f8ec0ff */
[----:B-1----:R-:W-:Y:S01]  /*3510*/  UMOV UR8, 0xffff ;  /* 0x0000ffff00087882 */ /* 0x002fe20000000000 */
[----:B------:R-:W-:Y:S02]  /*3520*/  UMOV UR5, 0x1 ;  /* 0x0000000100057882 */ /* 0x000fe40000000000 */
[----:B------:R-:W-:-:S04]  /*3530*/  USHF.R.U32.HI UR6, URZ, 0x5, UR6 ;  /* 0x00000005ff067899 */ /* 0x000fc80008011606 */
[----:B------:R-:W-:Y:S02]  /*3540*/  USHF.L.U32 UR8, UR8, UR6, URZ ;  /* 0x0000000608087299 */ /* 0x000fe400080006ff */
[----:B------:R-:W-:-:S04]  /*3550*/  USHF.L.U32 UR5, UR5, UR6, URZ ;  /* 0x0000000605057299 */ /* 0x000fc800080006ff */
[----:B--2---:R-:W-:-:S04]  /*3560*/  LOP3.LUT R0, R0, UR8, RZ, 0xc0, !PT ;  /* 0x0000000800007c12 */ /* 0x004fc8000f8ec0ff */
[----:B------:R-:W-:-:S13]  /*3570*/  ISETP.NE.AND P0, PT, R0, UR8, PT ;  /* 0x0000000800007c0c */ /* 0x000fda000bf05270 */
[----:B------:R-:W-:Y:S05]  /*3580*/  @P0 BRA `(.L_x_62) ;  /* 0x0000000000580947 */ /* 0x000fea0003800000 */
[----:B------:R-:W1:Y:S02]  /*3590*/  LDS R0, [UR4+0x18] ;  /* 0x00001804ff007984 */ /* 0x000e640008000800 */
[----:B-1----:R-:W-:-:S04]  /*35a0*/  LOP3.LUT R0, R0, UR5, RZ, 0xc0, !PT ;  /* 0x0000000500007c12 */ /* 0x002fc8000f8ec0ff */
[----:B------:R-:W-:-:S13]  /*35b0*/  ISETP.NE.AND P0, PT, R0, UR5, PT ;  /* 0x0000000500007c0c */ /* 0x000fda000bf05270 */
[----:B------:R-:W-:Y:S05]  /*35c0*/  @P0 BRA `(.L_x_63) ;  /* 0x00000000003c0947 */ /* 0x000fea0003800000 */
[----:B------:R-:W1:Y:S01]  /*35d0*/  S2R R2, SR_LANEID ;  /* 0x0000000000027919 */ /* 0x000e620000000000 */
[----:B------:R-:W-:Y:S01]  /*35e0*/  ULOP3.LUT UR8, URZ, UR8, URZ, 0x33, !UPT ;  /* 0x00000008ff087292 */ /* 0x000fe2000f8e33ff */
[----:B------:R-:W-:Y:S01]  /*35f0*/  LOP3.LUT R4, RZ, UR5, RZ, 0x33, !PT ;  /* 0x00000005ff047c12 */ /* 0x000fe2000f8e33ff */
[----:B------:R-:W-:Y:S02]  /*3600*/  VOTEU.ANY UR7, UPT, PT ;  /* 0x0000000000077886 */ /* 0x000fe400038e0100 */
[----:B------:R-:W-:Y:S01]  /*3610*/  UFLO.U32 UR7, UR7 ;  /* 0x00000007000772bd */ /* 0x000fe200080e0000 */
[----:B------:R-:W2:Y:S01]  /*3620*/  REDUX UR5, R4 ;  /* 0x00000000040573c4 */ /* 0x000ea20000000000 */
[----:B------:R-:W-:-:S06]  /*3630*/  IMAD.U32 R0, RZ, RZ, UR8 ;  /* 0x00000008ff007e24 */ /* 0x000fcc000f8e00ff */
[----:B------:R3:W-:Y:S01]  /*3640*/  UTCATOMSWS.AND URZ, UR8 ;  /* 0x0000000800ff79e3 */ /* 0x0007e20008000000 */
[----:B------:R-:W4:Y:S01]  /*3650*/  REDUX UR6, R0 ;  /* 0x00000000000673c4 */ /* 0x000f220000000000 */
[----:B-1----:R-:W-:Y:S01]  /*3660*/  ISETP.EQ.U32.AND P0, PT, R2, UR7, PT ;  /* 0x0000000702007c0c */ /* 0x002fe2000bf02070 */
[----:B--2---:R-:W-:Y:S01]  /*3670*/  IMAD.U32 R2, RZ, RZ, UR5 ;  /* 0x00000005ff027e24 */ /* 0x004fe2000f8e00ff */
[----:B----4-:R-:W-:-:S11]  /*3680*/  MOV R3, UR6 ;  /* 0x0000000600037c02 */ /* 0x010fd60008000f00 */
[----:B------:R3:W-:Y:S04]  /*3690*/  @P0 ATOMS.AND RZ, [UR4+0x14], R3 ;  /* 0x00001403ffff098c */ /* 0x0007e8000a800004 */
[----:B------:R3:W-:Y:S01]  /*36a0*/  @P0 ATOMS.AND RZ, [UR4+0x18], R2 ;  /* 0x00001802ffff098c */ /* 0x0007e2000a800004 */
[----:B------:R-:W-:Y:S05]  /*36b0*/  BRA `(.L_x_64) ;  /* 0x0000000000147947 */ /* 0x000fea0003800000 */
.L_x_63:
[----:B------:R-:W-:Y:S02]  /*36c0*/  MOV R2, 0x36e0 ;  /* 0x000036e000027802 */ /* 0x000fe40000000f00 */
[----:B----45:R-:W-:Y:S05]  /*36d0*/  CALL.REL.NOINC `($__internal_0_$__cuda_sm10x_tcgen05_guardrail_trap_col_being_dealloced_not_returned_by_alloc) ;  /* 0x0000007c00e87944 */ /* 0x030fea0003c00000 */
[----:B------:R-:W-:Y:S05]  /*36e0*/  BRA `(.L_x_64) ;  /* 0x0000000000087947 */ /* 0x000fea0003800000 */
.L_x_62:
[----:B------:R-:W-:Y:S02]  /*36f0*/  MOV R2, 0x3710 ;  /* 0x0000371000027802 */ /* 0x000fe40000000f00 */
[----:B----45:R-:W-:Y:S05]  /*3700*/  CALL.REL.NOINC `($__internal_2_$__cuda_sm10x_tcgen05_guardrail_trap_unallocated_columns_being_dealloced) ;  /* 0x0000007c00f47944 */ /* 0x030fea0003c00000 */
.L_x_64:
[----:B------:R-:W-:Y:S01]  /*3710*/  NOP ;  /* 0x0000000000007918 */ /* 0x000fe20000000000 */
[----:B---3--:R-:W-:Y:S05]  /*3720*/  EXIT ;  /* 0x000000000000794d */ /* 0x008fea0003800000 */
.L_x_48:
[----:B------:R-:W-:-:S09]  /*3730*/  UISETP.NE.OR UP2, UPT, UR8, 0x3, !UP2 ;  /* 0x000000030800788c */ /* 0x000fd2000d745670 */
[----:B------:R-:W-:Y:S05]  /*3740*/  BRA.U UP2, `(.L_x_65) ;  /* 0x0000001102147547 */ /* 0x000fea000b800000 */
[----:B------:R-:W1:Y:S01]  /*3750*/  LDC R0, c[0x0][0xb30] ;  /* 0x0002cc00ff007b82 */ /* 0x000e620000000800 */
[----:B------:R-:W2:Y:S01]  /*3760*/  LDCU.64 UR8, c[0x0][0x888] ;  /* 0x00011100ff0877ac */ /* 0x000ea20008000a00 */
[----:B------:R-:W-:Y:S02]  /*3770*/  HFMA2 R29, -RZ, RZ, 0, 0 ;  /* 0x00000000ff1d7431 */ /* 0x000fe400000001ff */
[----:B------:R-:W-:Y:S01]  /*3780*/  IMAD.MOV.U32 R31, RZ, RZ, 0x1 ;  /* 0x00000001ff1f7424 */ /* 0x000fe200078e00ff */
[----:B------:R-:W-:Y:S01]  /*3790*/  MOV R23, 0x4000 ;  /* 0x0000400000177802 */ /* 0x000fe20000000f00 */
[----:B------:R-:W4:Y:S01]  /*37a0*/  LDCU.64 UR4, c[0x0][0x890] ;  /* 0x00011200ff0477ac */ /* 0x000f220008000a00 */
[----:B------:R-:W-:Y:S01]  /*37b0*/  IMAD.MOV.U32 R30, RZ, RZ, RZ ;  /* 0x000000ffff1e7224 */ /* 0x000fe200078e00ff */
[----:B------:R-:W3:Y:S01]  /*37c0*/  LDC R19, c[0x0][0x370] ;  /* 0x0000dc00ff137b82 */ /* 0x000ee20000000800 */
[----:B------:R-:W-:Y:S01]  /*37d0*/  UMOV UR7, 0x400 ;  /* 0x0000040000077882 */ /* 0x000fe20000000000 */
[----:B------:R-:W-:-:S02]  /*37e0*/  UPLOP3.LUT UP1, UPT, UPT, UPT, UPT, 0x40, 0x4 ;  /* 0x000000000004789c */ /* 0x000fc40003f2e870 */
[----:B------:R-:W-:-:S04]  /*37f0*/  ULEA UR7, UR37, UR7, 0x18 ;  /* 0x0000000725077291 */ /* 0x000fc8000f8ec0ff */
[----:B------:R-:W3:Y:S01]  /*3800*/  LDC R2, c[0x0][0xb0c] ;  /* 0x0002c300ff027b82 */ /* 0x000ee20000000800 */
[----:B------:R-:W-:Y:S02]  /*3810*/  UIADD3 UR13, UPT, UPT, UR7, 0x58, URZ ;  /* 0x00000058070d7890 */ /* 0x000fe4000fffe0ff */
[----:B--2---:R-:W-:Y:S02]  /*3820*/  UISETP.NE.U32.AND UP2, UPT, UR8, URZ, UPT ;  /* 0x000000ff0800728c */ /* 0x004fe4000bf45070 */
[----:B------:R-:W-:Y:S02]  /*3830*/  UIADD3 UR33, UPT, UPT, UR7, 0x40, URZ ;  /* 0x0000004007217890 */ /* 0x000fe4000fffe0ff */
[----:B----4-:R-:W-:Y:S01]  /*3840*/  UISETP.NE.U32.AND UP3, UPT, UR4, URZ, UPT ;  /* 0x000000ff0400728c */ /* 0x010fe2000bf65070 */
[----:B------:R-:W2:Y:S01]  /*3850*/  LDC R18, c[0x0][0xb20] ;  /* 0x0002c800ff127b82 */ /* 0x000ea20000000800 */
[----:B-1----:R-:W-:Y:S01]  /*3860*/  ISETP.NE.AND P1, PT, R0, 0x1, PT ;  /* 0x000000010000780c */ /* 0x002fe20003f25270 */
[----:B------:R-:W-:-:S02]  /*3870*/  UISETP.NE.AND.EX UP2, UPT, UR9, URZ, UPT, UP2 ;  /* 0x000000ff0900728c */ /* 0x000fc4000bf45320 */
[----:B------:R-:W-:Y:S02]  /*3880*/  UIADD3 UR25, UPT, UPT, UR7, 0x48, URZ ;  /* 0x0000004807197890 */ /* 0x000fe4000fffe0ff */
[----:B------:R-:W-:Y:S02]  /*3890*/  UIADD3 UR17, UPT, UPT, UR7, 0x50, URZ ;  /* 0x0000005007117890 */ /* 0x000fe4000fffe0ff */
[----:B------:R-:W1:Y:S01]  /*38a0*/  LDC.64 R32, c[0x0][0x348] ;  /* 0x0000d200ff207b82 */ /* 0x000e620000000a00 */
[----:B------:R-:W-:Y:S02]  /*38b0*/  UPRMT UR13, UR37, 0x654, UR13 ;  /* 0x00000654250d7896 */ /* 0x000fe4000800000d */
[----:B------:R-:W-:-:S05]  /*38c0*/  UISETP.NE.AND.EX UP3, UPT, UR5, URZ, UPT, UP3 ;  /* 0x000000ff0500728c */ /* 0x000fca000bf65330 */
[----:B------:R-:W4:Y:S08]  /*38d0*/  LDC.64 R16, c[0x0][0xb10] ;  /* 0x0002c400ff107b82 */ /* 0x000f300000000a00 */
[----:B------:R-:W1:Y:S08]  /*38e0*/  LDC.64 R6, c[0x0][0xb18] ;  /* 0x0002c600ff067b82 */ /* 0x000e700000000a00 */
[----:B------:R-:W1:Y:S08]  /*38f0*/  LDC.64 R4, c[0x0][0xb28] ;  /* 0x0002ca00ff047b82 */ /* 0x000e700000000a00 */
[----:B--23--:R-:W1:Y:S02]  /*3900*/  LDC R22, c[0x0][0x374] ;  /* 0x0000dd00ff167b82 */ /* 0x00ce640000000800 */
.L_x_76:
[C---:B------:R-:W-:Y:S02]  /*3910*/  LEA R0, R30.reuse, UR7, 0x3 ;  /* 0x000000071e007c11 */ /* 0x040fe4000f8e18ff */
[----:B------:R-:W-:Y:S02]  /*3920*/  SHF.L.U32 R3, R29, 0x1f, RZ ;  /* 0x0000001f1d037819 */ /* 0x000fe400000006ff */
[----:B------:R-:W-:Y:S02]  /*3930*/  LEA R24, R30, UR7, 0x4 ;  /* 0x000000071e187c11 */ /* 0x000fe4000f8e20ff */
[----:B--2---:R-:W2:Y:S02]  /*3940*/  SYNCS.PHASECHK.TRANS64.TRYWAIT P0, [R0+URZ+0x90], R3 ;  /* 0x00009003000075a7 */ /* 0x004ea400080011ff */
[----:B--2---:R-:W-:Y:S05]  /*3950*/  @!P0 BRA `(.L_x_66) ;  /* 0x0000007400f88947 */ /* 0x004fea0003800000 */
.L_x_152:
[----:B------:R-:W-:Y:S01]  /*3960*/  ISETP.GE.AND P0, PT, R72, 0x1, PT ;  /* 0x000000014800780c */ /* 0x000fe20003f06270 */
[----:B------:R-:W3:Y:S01]  /*3970*/  LDS.128 R24, [R24+0x100] ;  /* 0x0001000018187984 */ /* 0x000ee20000000c00 */
[----:B--2---:R-:W-:Y:S01]  /*3980*/  VIADD R0, R0, 0xa0 ;  /* 0x000000a000007836 */ /* 0x004fe20000000000 */
[----:B------:R-:W-:Y:S01]  /*3990*/  @!PT LDS RZ, [RZ] ;  /* 0x00000000fffff984 */ /* 0x000fe20000000800 */
[----:B------:R-:W-:Y:S01]  /*39a0*/  @!PT LDS RZ, [RZ] ;  /* 0x00000000fffff984 */ /* 0x000fe20000000800 */
[----:B------:R-:W-:Y:S01]  /*39b0*/  @!PT LDS RZ, [RZ] ;  /* 0x00000000fffff984 */ /* 0x000fe20000000800 */
[----:B------:R-:W-:Y:S01]  /*39c0*/  @!PT LDS RZ, [RZ] ;  /* 0x00000000fffff984 */ /* 0x000fe20000000800 */
[----:B------:R2:W-:Y:S06]  /*39d0*/  MEMBAR.ALL.CTA ;  /* 0x0000000000007992 */ /* 0x0005ec0000008000 */
[----:B--2---:R-:W2:Y:S01]  /*39e0*/  FENCE.VIEW.ASYNC.S ;  /* 0x00000000000073c6 */ /* 0x004ea20000000000 */
[----:B------:R-:W-:Y:S04]  /*39f0*/  PRMT R0, RZ, 0x654, R0 ;  /* 0x00000654ff007816 */ /* 0x000fe80000000000 */
[----:B--2---:R2:W-:Y:S01]  /*3a00*/  SYNCS.ARRIVE.TRANS64.RED.A1T0 RZ, [R0+URZ], RZ ;  /* 0x000000ff00ff79a7 */ /* 0x0045e200081004ff */
[----:B---3--:R-:W-:Y:S11]  /*3a10*/  LOP3.LUT P3, RZ, R26, 0x1, RZ, 0xc0, !PT ;  /* 0x000000011aff7812 */ /* 0x008ff6000786c0ff */
[----:B------:R-:W-:Y:S02]  /*3a20*/  @!UPT UIADD3 URZ, UPT, UPT, URZ, URZ, URZ ;  /* 0x000000fffffff290 */ /* 0x000fe4000fffe0ff */
[----:B------:R-:W-:Y:S02]  /*3a30*/  @P3 MOV R13, R24 ;  /* 0x00000018000d3202 */ /* 0x000fe40000000f00 */
[----:B------:R-:W-:Y:S01]  /*3a40*/  @P3 LOP3.LUT R8, R25, 0xffff, RZ, 0xc0, !PT ;  /* 0x0000ffff19083812 */ /* 0x000fe200078ec0ff */
[----:B--2---:R-:W-:Y:S06]  /*3a50*/  @!P0 BRA `(.L_x_67) ;  /* 0x0000000000a48947 */ /* 0x004fec0003800000 */
[----:B-1----:R-:W-:Y:S01]  /*3a60*/  IMAD.HI.U32 R35, R22, R7, RZ ;  /* 0x0000000716237227 */ /* 0x002fe200078e00ff */
[----:B------:R-:W-:Y:S02]  /*3a70*/  ISETP.NE.AND P0, PT, R6, 0x1, PT ;  /* 0x000000010600780c */ /* 0x000fe40003f05270 */
[----:B------:R-:W-:Y:S01]  /*3a80*/  ISETP.NE.AND P2, PT, R72, 0x1, PT ;  /* 0x000000014800780c */ /* 0x000fe20003f45270 */
[----:B----4-:R-:W-:Y:S01]  /*3a90*/  IMAD.HI.U32 R34, R19, R16, RZ ;  /* 0x0000001013227227 */ /* 0x010fe200078e00ff */
[----:B------:R-:W-:Y:S02]  /*3aa0*/  SHF.R.U32.HI R35, RZ, R18, R35 ;  /* 0x00000012ff237219 */ /* 0x000fe40000011623 */
[----:B------:R-:W-:Y:S01]  /*3ab0*/  ISETP.NE.AND P4, PT, R2, 0x1, PT ;  /* 0x000000010200780c */ /* 0x000fe20003f85270 */
[----:B------:R-:W-:Y:S01]  /*3ac0*/  IMAD.HI.U32 R36, R13, R16, RZ ;  /* 0x000000100d247227 */ /* 0x000fe200078e00ff */
[----:B------:R-:W-:Y:S02]  /*3ad0*/  SHF.R.U32.HI R34, RZ, R17, R34 ;  /* 0x00000011ff227219 */ /* 0x000fe40000011622 */
[----:B------:R-:W-:Y:S01]  /*3ae0*/  SEL R3, R22, R35, !P0 ;  /* 0x0000002316037207 */ /* 0x000fe20004000000 */
[C---:B------:R-:W-:Y:S01]  /*3af0*/  IMAD.HI.U32 R35, R8.reuse, R7, RZ ;  /* 0x0000000708237227 */ /* 0x040fe200078e00ff */
[----:B------:R-:W-:Y:S02]  /*3b00*/  SEL R11, R19, R34, !P4 ;  /* 0x00000022130b7207 */ /* 0x000fe40006000000 */
[----:B------:R-:W-:Y:S01]  /*3b10*/  SHF.R.U32.HI R36, RZ, R17, R36 ;  /* 0x00000011ff247219 */ /* 0x000fe20000011624 */
[----:B------:R-:W-:Y:S01]  /*3b20*/  IMAD.HI.U32 R38, R3, R4, RZ ;  /* 0x0000000403267227 */ /* 0x000fe200078e00ff */
[----:B------:R-:W-:Y:S03]  /*3b30*/  SHF.R.U32.HI R35, RZ, R18, R35 ;  /* 0x00000012ff237219 */ /* 0x000fe60000011623 */
[----:B------:R-:W-:Y:S01]  /*3b40*/  IMAD.HI.U32 R34, R11, R4, RZ ;  /* 0x000000040b227227 */ /* 0x000fe200078e00ff */
[----:B------:R-:W-:Y:S02]  /*3b50*/  @P2 SHF.R.U32.HI R3, RZ, R5, R38 ;  /* 0x00000005ff032219 */ /* 0x000fe40000011626 */
[----:B------:R-:W-:Y:S02]  /*3b60*/  SEL R9, R8, R35, !P0 ;  /* 0x0000002308097207 */ /* 0x000fe40004000000 */
[----:B------:R-:W-:Y:S01]  /*3b70*/  @P2 SHF.R.U32.HI R11, RZ, R5, R34 ;  /* 0x00000005ff0b2219 */ /* 0x000fe20000011622 */
[C---:B------:R-:W-:Y:S01]  /*3b80*/  IMAD R10, R72.reuse, R3, RZ ;  /* 0x00000003480a7224 */ /* 0x040fe200078e02ff */
[----:B------:R-:W-:Y:S01]  /*3b90*/  SEL R3, R13, R36, !P4 ;  /* 0x000000240d037207 */ /* 0x000fe20006000000 */
[C---:B------:R-:W-:Y:S03]  /*3ba0*/  IMAD.HI.U32 R14, R9.reuse, R4, RZ ;  /* 0x00000004090e7227 */ /* 0x040fe600078e00ff */
[----:B------:R-:W-:Y:S01]  /*3bb0*/  ISETP.GE.AND P0, PT, R9, R10, PT ;  /* 0x0000000a0900720c */ /* 0x000fe20003f06270 */
[C---:B------:R-:W-:Y:S01]  /*3bc0*/  IMAD R12, R72.reuse, R11, RZ ;  /* 0x0000000b480c7224 */ /* 0x040fe200078e02ff */
[-C--:B------:R-:W-:Y:S04]  /*3bd0*/  SHF.R.U32.HI R14, RZ, R5.reuse, R14 ;  /* 0x00000005ff0e7219 */ /* 0x080fe8000001160e */
[----:B------:R-:W-:Y:S02]  /*3be0*/  ISETP.GE.OR P0, PT, R3, R12, P0 ;  /* 0x0000000c0300720c */ /* 0x000fe40000706670 */
[----:B------:R-:W-:Y:S05]  /*3bf0*/  SEL R15, R9, R14, !P2 ;  /* 0x0000000e090f7207 */ /* 0x000fea0005000000 */
[----:B------:R-:W-:Y:S04]  /*3c00*/  IMAD.MOV R14, RZ, RZ, -R15 ;  /* 0x000000ffff0e7224 */ /* 0x000fe800078e0a0f */
[----:B------:R-:W-:Y:S02]  /*3c10*/  IMAD R14, R72, R14, R9 ;  /* 0x0000000e480e7224 */ /* 0x000fe400078e0209 */
[C---:B------:R-:W-:Y:S05]  /*3c20*/  @!P0 IMAD.HI.U32 R10, R3.reuse, R4, RZ ;  /* 0x00000004030a8227 */ /* 0x040fea00078e00ff */
[----:B------:R-:W-:Y:S04]  /*3c30*/  @!P0 SHF.R.U32.HI R10, RZ, R5, R10 ;  /* 0x00000005ff0a8219 */ /* 0x000fe8000001160a */
[----:B------:R-:W-:Y:S01]  /*3c40*/  @!P0 SEL R0, R3, R10, !P2 ;  /* 0x0000000a03008207 */ /* 0x000fe20005000000 */
[----:B------:R-:W-:Y:S03]  /*3c50*/  IMAD.MOV R10, RZ, RZ, -R3 ;  /* 0x000000ffff0a7224 */ /* 0x000fe600078e0a03 */
[----:B------:R-:W-:Y:S01]  /*3c60*/  @!P0 IADD3 R15, PT, PT, R15, -R0, RZ ;  /* 0x800000000f0f8210 */ /* 0x000fe20007ffe0ff */
[----:B------:R-:W-:Y:S01]  /*3c70*/  @!P0 IMAD R0, R11, R14, R0 ;  /* 0x0000000e0b008224 */ /* 0x000fe200078e0200 */
[----:B------:R-:W-:Y:S01]  /*3c80*/  IADD3 R11, PT, PT, -R9, RZ, RZ ;  /* 0x000000ff090b7210 */ /* 0x000fe20007ffe1ff */
[----:B------:R-:W-:Y:S02]  /*3c90*/  IMAD R13, R2, R10, R13 ;  /* 0x0000000a020d7224 */ /* 0x000fe400078e020d */
[----:B------:R-:W-:Y:S02]  /*3ca0*/  @!P0 IMAD R9, R15, R72, R3 ;  /* 0x000000480f098224 */ /* 0x000fe400078e0203 */
[----:B------:R-:W-:Y:S02]  /*3cb0*/  @!P0 IMAD.MOV.U32 R3, RZ, RZ, R0 ;  /* 0x000000ffff038224 */ /* 0x000fe400078e0000 */
[----:B------:R-:W-:Y:S02]  /*3cc0*/  IMAD R8, R6, R11, R8 ;  /* 0x0000000b06087224 */ /* 0x000fe400078e0208 */
[----:B------:R-:W-:Y:S02]  /*3cd0*/  IMAD R13, R3, R2, R13 ;  /* 0x00000002030d7224 */ /* 0x000fe400078e020d */
[----:B------:R-:W-:Y:S02]  /*3ce0*/  IMAD R8, R9, R6, R8 ;  /* 0x0000000609087224 */ /* 0x000fe400078e0208 */
.L_x_67:
[----:B------:R-:W-:Y:S05]  /*3cf0*/  BRA.U UP1, `(.L_x_68) ;  /* 0x0000000101107547 */ /* 0x000fea000b800000 */
[----:B------:R-:W-:Y:S04]  /*3d00*/  MOV R0, UR6 ;  /* 0x0000000600007c02 */ /* 0x000fe80008000f00 */
[----:B------:R-:W-:Y:S04]  /*3d10*/  SHF.L.U32 R3, R0, 0x1f, RZ ;  /* 0x0000001f00037819 */ /* 0x000fe800000006ff */
[----:B------:R-:W2:Y:S02]  /*3d20*/  SYNCS.PHASECHK.TRANS64.TRYWAIT P0, [UR7+0x88], R3 ;  /* 0x00008803ff0075a7 */ /* 0x000ea40008001107 */
[----:B--2---:R-:W-:Y:S05]  /*3d30*/  @!P0 BRA `(.L_x_69) ;  /* 0x0000007400148947 */ /* 0x004fea0003800000 */
.L_x_68:
[----:B------:R-:W-:Y:S02]  /*3d40*/  R2UR UR35, R21 ;  /* 0x00000000152372ca */ /* 0x000fe400000e0000 */
[----:B------:R-:W-:Y:S02]  /*3d50*/  R2UR UR34, R20 ;  /* 0x00000000142272ca */ /* 0x000fe400000e0000 */
[----:B------:R-:W-:Y:S02]  /*3d60*/  ISETP.NE.U32.AND P2, PT, RZ, UR4, PT ;  /* 0x00000004ff007c0c */ /* 0x000fe4000bf45070 */
[----:B------:R-:W-:Y:S02]  /*3d70*/  SHF.L.U32 R12, R31, 0x1f, RZ ;  /* 0x0000001f1f0c7819 */ /* 0x000fe400000006ff */
[----:B------:R-:W-:Y:S05]  /*3d80*/  ISETP.NE.AND.EX P2, PT, RZ, UR5, PT, P2 ;  /* 0x00000005ff007c0c */ /* 0x000fea000bf45320 */
[----:B------:R-:W-:Y:S02]  /*3d90*/  USHF.L.U32 UR35, UR35, 0x7, URZ ;  /* 0x0000000723237899 */ /* 0x000fe400080006ff */
[----:B------:R-:W-:Y:S01]  /*3da0*/  USHF.L.U32 UR34, UR34, 0x8, URZ ;  /* 0x0000000822227899 */ /* 0x000fe200080006ff */
[----:B------:R-:W-:Y:S11]  /*3db0*/  BRA.U !UP3, `(.L_x_70) ;  /* 0x000000010b347547 */ /* 0x000ff6000b800000 */
[----:B------:R-:W-:Y:S01]  /*3dc0*/  UPLOP3.LUT UP0, UPT, UPT, UPT, UP2, 0x80, 0x8 ;  /* 0x000000000008789c */ /* 0x000fe20003f0f020 */
[----:B--2---:R-:W-:Y:S02]  /*3dd0*/  HFMA2 R0, -RZ, RZ, 0, 5.9604644775390625e-08 ;  /* 0x00000001ff007431 */ /* 0x004fe400000001ff */
[----:B------:R-:W-:Y:S03]  /*3de0*/  IMAD.MOV.U32 R155, RZ, RZ, 0x1 ;  /* 0x00000001ff9b7424 */ /* 0x000fe600078e00ff */
[----:B------:R-:W-:Y:S05]  /*3df0*/  PLOP3.LUT P0, PT, PT, PT, UP0, 0x80, 0x8 ;  /* 0x000000000008781c */ /* 0x000fea0003f0f008 */
[----:B------:R-:W2:Y:S01]  /*3e00*/  @UP0 LDCU.64 UR10, c[0x0][0x888] ;  /* 0x00011100ff0a07ac */ /* 0x000ea20008000a00 */
[----:B------:R-:W-:Y:S07]  /*3e10*/  @UP0 UIMAD UR8, UR36, UR4, URZ ;  /* 0x00000004240802a4 */ /* 0x000fee000f8e02ff */
[----:B------:R-:W-:Y:S01]  /*3e20*/  @!P0 PRMT R155, R0, 0x7610, R155 ;  /* 0x00007610009b8816 */ /* 0x000fe2000000009b */
[----:B--2---:R-:W-:Y:S03]  /*3e30*/  @UP0 UIMAD.WIDE UR10, UR8, 0x4, UR10 ;  /* 0x00000004080a08a5 */ /* 0x004fe6000f8e020a */
[----:B------:R-:W2:Y:S03]  /*3e40*/  @!UP0 LDCU UR8, c[0x0][0x880] ;  /* 0x00011000ff0887ac */ /* 0x000ea60008000800 */
[----:B------:R-:W-:Y:S01]  /*3e50*/  IMAD.U32 R10, RZ, RZ, UR10 ;  /* 0x0000000aff0a7e24 */ /* 0x000fe2000f8e00ff */
[----:B------:R-:W-:Y:S05]  /*3e60*/  MOV R11, UR11 ;  /* 0x0000000b000b7c02 */ /* 0x000fea0008000f00 */
[----:B-----5:R3:W5:Y:S02]  /*3e70*/  @P0 LDG.E R81, desc[UR46][R10.64] ;  /* 0x0000002e0a510981 */ /* 0x020764000c1e1900 */
[----:B--23--:R-:W-:Y:S07]  /*3e80*/  @!P0 IMAD.U32 R81, RZ, RZ, UR8 ;  /* 0x00000008ff518e24 */ /* 0x00cfee000f8e00ff */
.L_x_70:
[----:B-----5:R-:W-:Y:S01]  /*3e90*/  @!P2 FSETP.EQ.AND P0, PT, R81, RZ, PT ;  /* 0x000000ff5100a20b */ /* 0x020fe20003f02000 */
[----:B------:R-:W-:Y:S01]  /*3ea0*/  @!UPT UIADD3 URZ, UPT, UPT, URZ, URZ, URZ ;  /* 0x000000fffffff290 */ /* 0x000fe2000fffe0ff */
[----:B------:R-:W-:Y:S11]  /*3eb0*/  @!P2 BRA `(.L_x_71) ;  /* 0x000000000014a947 */ /* 0x000ff60003800000 */
[----:B------:R-:W-:Y:S02]  /*3ec0*/  LOP3.LUT P2, RZ, R155, 0xff, RZ, 0xc0, !PT ;  /* 0x000000ff9bff7812 */ /* 0x000fe4000784c0ff */
[----:B------:R-:W-:Y:S04]  /*3ed0*/  PLOP3.LUT P0, PT, PT, PT, UP0, 0x80, 0x8 ;  /* 0x000000000008781c */ /* 0x000fe80003f0f008 */
[----:B------:R-:W-:Y:S07]  /*3ee0*/  PLOP3.LUT P0, PT, P0, PT, PT, 0x8, 0x80 ;  /* 0x000000000080781c */ /* 0x000fee000070e170 */
[----:B------:R-:W-:Y:S11]  /*3ef0*/  @P2 FSETP.EQ.AND P0, PT, R81, RZ, PT ;  /* 0x000000ff5100220b */ /* 0x000ff60003f02000 */
[----:B------:R-:W-:Y:S02]  /*3f00*/  @!UPT UIADD3 URZ, UPT, UPT, URZ, URZ, URZ ;  /* 0x000000fffffff290 */ /* 0x000fe4000fffe0ff */
.L_x_71:
[----:B------:R-:W3:Y:S01]  /*3f10*/  SYNCS.PHASECHK.TRANS64.TRYWAIT P2, [UR7+0x60], R12 ;  /* 0x0000600cff0075a7 */ /* 0x000ee20008041107 */
[----:B------:R-:W-:Y:S04]  /*3f20*/  ELECT P4, URZ, PT ;  /* 0x0000000000ff782f */ /* 0x000fe80003880000 */
[----:B------:R-:W-:Y:S11]  /*3f30*/  PLOP3.LUT P4, PT, P0, P4, PT, 0xf2, 0x2f ;  /* 0x00000000002f781c */ /* 0x000ff60000789e72 */
[----:B------:R-:W-:Y:S02]  /*3f40*/  @!UPT UIADD3 URZ, UPT, UPT, URZ, URZ, URZ ;  /* 0x000000fffffff290 */ /* 0x000fe4000fffe0ff */
[----:B-1----:R-:W-:Y:S05]  /*3f50*/  @!P4 IADD3 R9, P0, PT, R32, 0x580, RZ ;  /* 0x000005802009c810 */ /* 0x002fea0007f1e0ff */
[----:B--2---:R-:W-:Y:S01]  /*3f60*/  @!P4 IMAD.X R0, RZ, RZ, R33, P0 ;  /* 0x000000ffff00c224 */ /* 0x004fe200000e0621 */
[----:B---3--:R-:W-:Y:S07]  /*3f70*/  @!P2 BRA `(.L_x_72) ;  /* 0x00000070009ca947 */ /* 0x008fee0003800000 */
.L_x_155:
[----:B------:R-:W-:Y:S01]  /*3f80*/  @!P4 R2UR UR8, R0 ;  /* 0x000000000008c2ca */ /* 0x000fe200000e0000 */
[----:B------:R-:W-:Y:S01]  /*3f90*/  VOTEU.ALL UP1, P4 ;  /* 0x0000000000ff7886 */ /* 0x000fe20002020000 */
[----:B------:R-:W-:Y:S01]  /*3fa0*/  @!P4 R2UR UR9, R9 ;  /* 0x000000000909c2ca */ /* 0x000fe200000e0000 */
[----:B------:R-:W-:Y:S01]  /*3fb0*/  @!P4 IMAD.MOV.U32 R0, RZ, RZ, 0x4000 ;  /* 0x00004000ff00c424 */ /* 0x000fe200078e00ff */
[----:B------:R-:W-:Y:S01]  /*3fc0*/  UMOV UR10, 0x0 ;  /* 0x00000000000a7882 */ /* 0x000fe20000000000 */
[----:B------:R-:W-:Y:S01]  /*3fd0*/  UMOV UR11, 0x10000000 ;  /* 0x10000000000b7882 */ /* 0x000fe20000000000 */
[----:B------:R-:W-:Y:S01]  /*3fe0*/  @!UP1 UIADD3 UR32, UPT, UPT, UR7, 0x400, URZ ;  /* 0x0000040007209890 */ /* 0x000fe2000fffe0ff */
[----:B------:R-:W-:Y:S01]  /*3ff0*/  @!P4 IADD3 R9, P0, PT, R32, 0x580, RZ ;  /* 0x000005802009c810 */ /* 0x000fe20007f1e0ff */
[----:B------:R-:W-:Y:S05]  /*4000*/  VOTEU.ALL UP1, P4 ;  /* 0x0000000000ff7886 */ /* 0x000fea0002020000 */
[----:B------:R-:W-:Y:S01]  /*4010*/  IMAD.U32 R11, RZ, RZ, UR8 ;  /* 0x00000008ff0b7e24 */ /* 0x000fe2000f8e00ff */
[----:B------:R-:W-:Y:S01]  /*4020*/  UPRMT UR8, UR37, 0x654, UR33 ;  /* 0x0000065425087896 */ /* 0x000fe20008000021 */
[----:B------:R-:W-:Y:S03]  /*4030*/  IMAD.U32 R10, RZ, RZ, UR9 ;  /* 0x00000009ff0a7e24 */ /* 0x000fe6000f8e00ff */
[----:B------:R-:W-:Y:S02]  /*4040*/  @!P4 R2UR UR15, R11 ;  /* 0x000000000b0fc2ca */ /* 0x000fe400000e0000 */
[----:B------:R-:W-:Y:S11]  /*4050*/  @!P4 R2UR UR14, R10 ;  /* 0x000000000a0ec2ca */ /* 0x000ff600000e0000 */
[----:B------:R-:W-:Y:S02]  /*4060*/  @!UPT UIADD3 URZ, UPT, UPT, URZ, URZ, URZ ;  /* 0x000000fffffff290 */ /* 0x000fe4000fffe0ff */
[----:B------:R2:W-:Y:S01]  /*4070*/  @!UP1 UTMALDG.3D [UR32], [UR14], desc[UR10] ;  /* 0x00000a200e0095b4 */ /* 0x0005e20008011000 */
[----:B------:R3:W-:Y:S01]  /*4080*/  @!P4 SYNCS.ARRIVE.TRANS64.RED.A0TR RZ, [UR7+0x40], R0 ;  /* 0x00004000ffffc9a7 */ /* 0x0007e20008300407 */
[----:B------:R-:W-:Y:S01]  /*4090*/  SYNCS.ARRIVE.TRANS64.RED.A1T0 RZ, [UR8], RZ ;  /* 0x000000ffffff79a7 */ /* 0x000fe20008100408 */
[----:B---3--:R-:W-:Y:S01]  /*40a0*/  @!P4 IMAD.X R0, RZ, RZ, R33, P0 ;  /* 0x000000ffff00c224 */ /* 0x008fe200000e0621 */
[----:B------:R-:W3:Y:S02]  /*40b0*/  SYNCS.PHASECHK.TRANS64.TRYWAIT P2, [UR7+0x68], R12 ;  /* 0x0000680cff0075a7 */ /* 0x000ee40008041107 */
[----:B--23--:R-:W-:Y:S05]  /*40c0*/  @!P2 BRA `(.L_x_73) ;  /* 0x000000700060a947 */ /* 0x00cfea0003800000 */
.L_x_157:
        /* <DEDUP_REMOVED lines=8> */
[----:B------:R-:W-:Y:S01]  /*4150*/  @!UP1 UIADD3 UR24, UPT, UPT, UR7, 0x4400, URZ ;  /* 0x0000440007189890 */ /* 0x000fe2000fffe0ff */
[----:B------:R-:W-:Y:S01]  /*4160*/  VOTEU.ALL UP1, P4 ;  /* 0x0000000000ff7886 */ /* 0x000fe20002020000 */
[----:B------:R-:W-:Y:S01]  /*4170*/  UMOV UR27, UR35 ;  /* 0x00000023001b7c82 */ /* 0x000fe20008000000 */
[----:B------:R-:W-:Y:S02]  /*4180*/  UMOV UR28, UR36 ;  /* 0x00000024001c7c82 */ /* 0x000fe40008000000 */
[----:B------:R-:W-:Y:S01]  /*4190*/  IMAD.U32 R11, RZ, RZ, UR8 ;  /* 0x00000008ff0b7e24 */ /* 0x000fe2000f8e00ff */
[----:B------:R-:W-:Y:S01]  /*41a0*/  UPRMT UR8, UR37, 0x654, UR25 ;  /* 0x0000065425087896 */ /* 0x000fe20008000019 */
[----:B------:R-:W-:Y:S02]  /*41b0*/  IMAD.U32 R10, RZ, RZ, UR9 ;  /* 0x00000009ff0a7e24 */ /* 0x000fe4000f8e00ff */
[----:B------:R-:W-:Y:S01]  /*41c0*/  @!P4 IMAD.X R20, RZ, RZ, R33, P0 ;  /* 0x000000ffff14c224 */ /* 0x000fe200000e0621 */
[----:B------:R-:W-:Y:S02]  /*41d0*/  @!P4 R2UR UR15, R11 ;  /* 0x000000000b0fc2ca */ /* 0x000fe400000e0000 */
[----:B------:R-:W-:Y:S11]  /*41e0*/  @!P4 R2UR UR14, R10 ;  /* 0x000000000a0ec2ca */ /* 0x000ff600000e0000 */
[----:B------:R-:W-:Y:S02]  /*41f0*/  @!UPT UIADD3 URZ, UPT, UPT, URZ, URZ, URZ ;  /* 0x000000fffffff290 */ /* 0x000fe4000fffe0ff */
[----:B------:R2:W-:Y:S01]  /*4200*/  @!UP1 UTMALDG.3D [UR24], [UR14], desc[UR10] ;  /* 0x00000a180e0095b4 */ /* 0x0005e20008011000 */
[----:B------:R2:W-:Y:S01]  /*4210*/  @!P4 SYNCS.ARRIVE.TRANS64.RED.A0TR RZ, [UR7+0x48], R0 ;  /* 0x00004800ffffc9a7 */ /* 0x0005e20008300407 */
[----:B------:R-:W-:Y:S01]  /*4220*/  SYNCS.ARRIVE.TRANS64.RED.A1T0 RZ, [UR8], RZ ;  /* 0x000000ffffff79a7 */ /* 0x000fe20008100408 */
[----:B------:R-:W3:Y:S02]  /*4230*/  SYNCS.PHASECHK.TRANS64.TRYWAIT P2, [UR7+0x70], R12 ;  /* 0x0000700cff0075a7 */ /* 0x000ee40008041107 */
[----:B--23--:R-:W-:Y:S05]  /*4240*/  @!P2 BRA `(.L_x_74) ;  /* 0x000000700018a947 */ /* 0x00cfea0003800000 */
.L_x_159:
[----:B------:R-:W2:Y:S01]  /*4250*/  LDC.64 R14, c[0x0][0xb10] ;  /* 0x0002c400ff0e7b82 */ /* 0x000ea20000000a00 */
[----:B------:R-:W-:Y:S01]  /*4260*/  @!P4 R2UR UR8, R20 ;  /* 0x000000001408c2ca */ /* 0x000fe200000e0000 */
[----:B------:R-:W-:Y:S01]  /*4270*/  VOTEU.ALL UP1, P4 ;  /* 0x0000000000ff7886 */ /* 0x000fe20002020000 */
[----:B------:R-:W-:Y:S01]  /*4280*/  @!P4 R2UR UR9, R21 ;  /* 0x000000001509c2ca */ /* 0x000fe200000e0000 */
[----:B------:R-:W-:Y:S01]  /*4290*/  UMOV UR10, 0x0 ;  /* 0x00000000000a7882 */ /* 0x000fe20000000000 */
[----:B------:R-:W-:Y:S03]  /*42a0*/  UMOV UR11, 0x10000000 ;  /* 0x10000000000b7882 */ /* 0x000fe60000000000 */
[----:B------:R-:W3:Y:S01]  /*42b0*/  LDC.64 R10, c[0x0][0xb18] ;  /* 0x0002c600ff0a7b82 */ /* 0x000ee20000000a00 */
[----:B------:R-:W-:Y:S01]  /*42c0*/  @!UP1 UIADD3 UR18, UPT, UPT, UR34, 0x80, URZ ;  /* 0x0000008022129890 */ /* 0x000fe2000fffe0ff */
[----:B------:R-:W-:Y:S01]  /*42d0*/  @P3 SHF.R.U32.HI R28, RZ, 0x10, R25 ;  /* 0x00000010ff1c3819 */ /* 0x000fe20000011619 */
[----:B------:R-:W-:Y:S01]  /*42e0*/  @!UP1 UIADD3 UR16, UPT, UPT, UR7, 0x8400, URZ ;  /* 0x0000840007109890 */ /* 0x000fe2000fffe0ff */
[----:B------:R-:W-:Y:S01]  /*42f0*/  VIADD R30, R30, 0x1 ;  /* 0x000000011e1e7836 */ /* 0x000fe20000000000 */
[----:B------:R-:W-:Y:S03]  /*4300*/  VOTEU.ALL UP1, P4 ;  /* 0x0000000000ff7886 */ /* 0x000fe60002020000 */
[----:B------:R-:W5:Y:S01]  /*4310*/  @!P1 LDC R0, c[0x0][0xb20] ;  /* 0x0002c800ff009b82 */ /* 0x000f620000000800 */
[----:B------:R-:W-:Y:S01]  /*4320*/  UMOV UR19, UR35 ;  /* 0x0000002300137c82 */ /* 0x000fe20008000000 */
[----:B------:R-:W-:Y:S01]  /*4330*/  IMAD.U32 R21, RZ, RZ, UR8 ;  /* 0x00000008ff157e24 */ /* 0x000fe2000f8e00ff */
[----:B------:R-:W-:Y:S05]  /*4340*/  UMOV UR20, UR36 ;  /* 0x0000002400147c82 */ /* 0x000fea0008000000 */
[----:B-1----:R-:W1:Y:S01]  /*4350*/  @!P1 LDC R3, c[0x0][0xb0c] ;  /* 0x0002c300ff039b82 */ /* 0x002e620000000800 */
[----:B------:R-:W-:Y:S01]  /*4360*/  IMAD.U32 R20, RZ, RZ, UR9 ;  /* 0x00000009ff147e24 */ /* 0x000fe2000f8e00ff */
[----:B------:R-:W-:Y:S01]  /*4370*/  UPRMT UR8, UR37, 0x654, UR17 ;  /* 0x0000065425087896 */ /* 0x000fe20008000011 */
[----:B------:R-:W-:Y:S03]  /*4380*/  @!P4 R2UR UR15, R21 ;  /* 0x00000000150fc2ca */ /* 0x000fe600000e0000 */
[----:B------:R-:W-:Y:S01]  /*4390*/  @!P4 R2UR UR14, R20 ;  /* 0x00000000140ec2ca */ /* 0x000fe200000e0000 */
[----:B------:R-:W-:Y:S11]  /*43a0*/  @!P4 IMAD.MOV.U32 R20, RZ, RZ, 0x4000 ;  /* 0x00004000ff14c424 */ /* 0x000ff600078e00ff */
[----:B------:R-:W-:Y:S01]  /*43b0*/  @!UPT UIADD3 URZ, UPT, UPT, URZ, URZ, URZ ;  /* 0x000000fffffff290 */ /* 0x000fe2000fffe0ff */
[----:B------:R1:W-:Y:S01]  /*43c0*/  @!UP1 UTMALDG.3D [UR16], [UR14], desc[UR10] ;  /* 0x00000a100e0095b4 */ /* 0x0003e20008011000 */
[----:B------:R1:W-:Y:S02]  /*43d0*/  @!P4 SYNCS.ARRIVE.TRANS64.RED.A0TR RZ, [UR7+0x50], R20 ;  /* 0x00005014ffffc9a7 */ /* 0x0003e40008300407 */
[----:B-1----:R-:W-:Y:S01]  /*43e0*/  @!P1 ISETP.NE.AND P2, PT, R3, 0x1, PT ;  /* 0x000000010300980c */ /* 0x002fe20003f45270 */
[C---:B--2---:R-:W-:Y:S01]  /*43f0*/  @!P1 IMAD.HI.U32 R14, R13.reuse, R14, RZ ;  /* 0x0000000e0d0e9227 */ /* 0x044fe200078e00ff */
[----:B---3--:R-:W-:Y:S03]  /*4400*/  @!P1 ISETP.NE.AND P0, PT, R10, 0x1, PT ;  /* 0x000000010a00980c */ /* 0x008fe60003f05270 */
[C---:B------:R-:W-:Y:S01]  /*4410*/  @!P1 IMAD.HI.U32 R11, R8.reuse, R11, RZ ;  /* 0x0000000b080b9227 */ /* 0x040fe200078e00ff */
[----:B------:R-:W-:Y:S04]  /*4420*/  @!P1 SHF.R.U32.HI R14, RZ, R15, R14 ;  /* 0x0000000fff0e9219 */ /* 0x000fe8000001160e */
[----:B-----5:R-:W-:Y:S01]  /*4430*/  @!P1 SHF.R.U32.HI R9, RZ, R0, R11 ;  /* 0x00000000ff099219 */ /* 0x020fe2000001160b */
[----:B------:R-:W-:Y:S01]  /*4440*/  SYNCS.ARRIVE.TRANS64.RED.A1T0 RZ, [UR8], RZ ;  /* 0x000000ffffff79a7 */ /* 0x000fe20008100408 */
[----:B------:R-:W-:Y:S02]  /*4450*/  @!P1 SEL R14, R13, R14, !P2 ;  /* 0x0000000e0d0e9207 */ /* 0x000fe40005000000 */
[----:B------:R-:W-:Y:S01]  /*4460*/  @!P1 SEL R9, R8, R9, !P0 ;  /* 0x0000000908099207 */ /* 0x000fe20004000000 */
[----:B------:R-:W1:Y:S04]  /*4470*/  SYNCS.PHASECHK.TRANS64.TRYWAIT P5, [UR7+0x78], R12 ;  /* 0x0000780cff0075a7 */ /* 0x000e6800080a1107 */
[----:B------:R-:W-:Y:S02]  /*4480*/  @!P1 IMAD.IADD R0, R9, 0x1, -R14 ;  /* 0x0000000109009824 */ /* 0x000fe400078e0a0e */
[----:B------:R-:W-:Y:S02]  /*4490*/  @!P1 IMAD.IADD R9, R14, 0x1, -R9 ;  /* 0x000000010e099824 */ /* 0x000fe400078e0a09 */
[----:B------:R-:W-:Y:S02]  /*44a0*/  @!P1 IMAD R13, R0, R3, R13 ;  /* 0x00000003000d9224 */ /* 0x000fe400078e020d */
[----:B------:R-:W-:Y:S01]  /*44b0*/  @!P1 IMAD R8, R9, R10, R8 ;  /* 0x0000000a09089224 */ /* 0x000fe200078e0208 */
[----:B-1----:R-:W-:Y:S06]  /*44c0*/  @!P5 BRA `(.L_x_75) ;  /* 0x0000006c0090d947 */ /* 0x002fec0003800000 */
.L_x_161:
[----:B-1----:R-:W-:Y:S01]  /*44d0*/  @!P4 IADD3 R3, P0, PT, R32, 0x580, RZ ;  /* 0x000005802003c810 */ /* 0x002fe20007f1e0ff */
[----:B------:R-:W-:Y:S01]  /*44e0*/  VOTEU.ALL UP1, P4 ;  /* 0x0000000000ff7886 */ /* 0x000fe20002020000 */
[----:B------:R-:W-:Y:S01]  /*44f0*/  UMOV UR18, 0x0 ;  /* 0x0000000000127882 */ /* 0x000fe20000000000 */
[----:B------:R-:W-:Y:S01]  /*4500*/  UMOV UR19, 0x10000000 ;  /* 0x1000000000137882 */ /* 0x000fe20000000000 */
[----:B------:R-:W-:Y:S01]  /*4510*/  @!P4 R2UR UR9, R3 ;  /* 0x000000000309c2ca */ /* 0x000fe200000e0000 */
[----:B------:R-:W-:Y:S01]  /*4520*/  @!P4 IMAD.X R0, RZ, RZ, R33, P0 ;  /* 0x000000ffff00c224 */ /* 0x000fe200000e0621 */
[----:B------:R-:W-:Y:S01]  /*4530*/  @!UP1 UIADD3 UR10, UPT, UPT, UR34, 0xc0, URZ ;  /* 0x000000c0220a9890 */ /* 0x000fe2000fffe0ff */
[----:B------:R-:W-:Y:S01]  /*4540*/  ISETP.NE.AND P0, PT, R30, 0x2, PT ;  /* 0x000000021e00780c */ /* 0x000fe20003f05270 */
[----:B------:R-:W-:Y:S01]  /*4550*/  UMOV UR11, UR35 ;  /* 0x00000023000b7c82 */ /* 0x000fe20008000000 */
[----:B------:R-:W-:Y:S01]  /*4560*/  UMOV UR12, UR36 ;  /* 0x00000024000c7c82 */ /* 0x000fe20008000000 */
[----:B------:R-:W-:Y:S01]  /*4570*/  @!P4 R2UR UR8, R0 ;  /* 0x000000000008c2ca */ /* 0x000fe200000e0000 */
[----:B------:R-:W-:Y:S01]  /*4580*/  IMAD.IADD R20, R8, 0x1, R154 ;  /* 0x0000000108147824 */ /* 0x000fe200078e029a */
[----:B------:R-:W-:Y:S01]  /*4590*/  @P3 R2UR UR36, R28 ;  /* 0x000000001c2432ca */ /* 0x000fe200000e0000 */
[----:B------:R-:W-:Y:S01]  /*45a0*/  IMAD.IADD R21, R13, 0x1, R156 ;  /* 0x000000010d157824 */ /* 0x000fe200078e029c */
[----:B------:R-:W-:Y:S02]  /*45b0*/  SEL R0, RZ, 0x1, P0 ;  /* 0x00000001ff007807 */ /* 0x000fe40000000000 */
[----:B------:R-:W-:Y:S01]  /*45c0*/  LOP3.LUT R31, R31, 0x1, RZ, 0x3c, !PT ;  /* 0x000000011f1f7812 */ /* 0x000fe200078e3cff */
[----:B------:R-:W-:Y:S01]  /*45d0*/  IMAD.U32 R10, RZ, RZ, UR9 ;  /* 0x00000009ff0a7e24 */ /* 0x000fe2000f8e00ff */
[----:B------:R-:W-:Y:S01]  /*45e0*/  @!UP1 UIADD3 UR9, UPT, UPT, UR7, 0x58, URZ ;  /* 0x0000005807099890 */ /* 0x000fe2000fffe0ff */
[----:B------:R-:W-:Y:S02]  /*45f0*/  LOP3.LUT R29, R29, R0, RZ, 0x3c, !PT ;  /* 0x000000001d1d7212 */ /* 0x000fe400078e3cff */
[----:B------:R-:W-:Y:S02]  /*4600*/  SEL R30, R30, RZ, P0 ;  /* 0x000000ff1e1e7207 */ /* 0x000fe40000000000 */
[----:B------:R-:W-:Y:S01]  /*4610*/  IMAD.U32 R11, RZ, RZ, UR8 ;  /* 0x00000008ff0b7e24 */ /* 0x000fe2000f8e00ff */
[----:B------:R-:W-:Y:S01]  /*4620*/  @!P4 R2UR UR14, R10 ;  /* 0x000000000a0ec2ca */ /* 0x000fe200000e0000 */
[----:B------:R-:W-:Y:S01]  /*4630*/  @!UP1 UIADD3 UR8, UPT, UPT, UR7, 0xc400, URZ ;  /* 0x0000c40007089890 */ /* 0x000fe2000fffe0ff */
[----:B------:R-:W-:Y:S02]  /*4640*/  VOTEU.ALL UP1, P4 ;  /* 0x0000000000ff7886 */ /* 0x000fe40002020000 */
[----:B------:R-:W-:Y:S11]  /*4650*/  @!P4 R2UR UR15, R11 ;  /* 0x000000000b0fc2ca */ /* 0x000ff600000e0000 */
[----:B------:R-:W-:Y:S02]  /*4660*/  @!UPT UIADD3 URZ, UPT, UPT, URZ, URZ, URZ ;  /* 0x000000fffffff290 */ /* 0x000fe4000fffe0ff */
[----:B------:R2:W-:Y:S01]  /*4670*/  @!UP1 UTMALDG.3D [UR8], [UR14], desc[UR18] ;  /* 0x000012080e0095b4 */ /* 0x0005e20008011000 */
[----:B------:R2:W-:Y:S01]  /*4680*/  @!P4 SYNCS.ARRIVE.TRANS64.RED.A0TR RZ, [UR7+0x58], R23 ;  /* 0x00005817ffffc9a7 */ /* 0x0005e20008300407 */
[----:B------:R-:W-:Y:S01]  /*4690*/  UPLOP3.LUT UP1, UPT, UPT, UPT, UPT, 0x80, 0x8 ;  /* 0x000000000008789c */ /* 0x000fe20003f2f070 */
[----:B------:R-:W-:Y:S01]  /*46a0*/  SYNCS.ARRIVE.TRANS64.RED.A1T0 RZ, [UR13], RZ ;  /* 0x000000ffffff79a7 */ /* 0x000fe2000810040d */
[----:B------:R-:W-:Y:S09]  /*46b0*/  @P3 BRA `(.L_x_76) ;  /* 0xfffffff000943947 */ /* 0x000ff2000383ffff */
[----:B------:R-:W-:-:S04]  /*46c0*/  SHF.L.U32 R3, R31, 0x1f, RZ ;  /* 0x0000001f1f037819 */ /* 0x000fc800000006ff */
[----:B------:R-:W1:Y:S02]  /*46d0*/  SYNCS.PHASECHK.TRANS64.TRYWAIT P0, [UR7+0x60], R3 ;  /* 0x00006003ff0075a7 */ /* 0x000e640008001107 */
[----:B-1----:R-:W-:Y:S05]  /*46e0*/  @!P0 BRA `(.L_x_77) ;  /* 0x0000006c00208947 */ /* 0x002fea0003800000 */
.L_x_163:
[----:B------:R-:W3:Y:S02]  /*46f0*/  SYNCS.PHASECHK.TRANS64.TRYWAIT P0, [UR7+0x68], R3 ;  /* 0x00006803ff0075a7 */ /* 0x000ee40008001107 */
[----:B---3--:R-:W-:Y:S05]  /*4700*/  @!P0 BRA `(.L_x_78) ;  /* 0x0000006c00308947 */ /* 0x008fea0003800000 */
.L_x_165:
[----:B------:R-:W3:Y:S02]  /*4710*/  SYNCS.PHASECHK.TRANS64.TRYWAIT P0, [UR7+0x70], R3 ;  /* 0x00007003ff0075a7 */ /* 0x000ee40008001107 */
[----:B---3--:R-:W-:Y:S05]  /*4720*/  @!P0 BRA `(.L_x_79) ;  /* 0x0000006c00408947 */ /* 0x008fea0003800000 */
.L_x_167:
[----:B-1----:R-:W-:-:S07]  /*4730*/  MOV R0, UR7 ;  /* 0x0000000700007c02 */ /* 0x002fce0008000f00 */
.L_x_80:
[----:B-1----:R-:W-:-:S04]  /*4740*/  SHF.L.U32 R3, R31, 0x1f, RZ ;  /* 0x0000001f1f037819 */ /* 0x002fc800000006ff */
[----:B------:R1:W3:Y:S03]  /*4750*/  SYNCS.PHASECHK.TRANS64.TRYWAIT P0, [R0+URZ+0x78], R3 ;  /* 0x00007803000075a7 */ /* 0x0002e600080011ff */
[----:B---3--:R-:W-:Y:S05]  /*4760*/  @!P0 NANOSLEEP.SYNCS 0x989680 ;  /* 0x009896800000895d */ /* 0x008fea0003900000 */
[----:B------:R-:W3:Y:S02]  /*4770*/  @!P0 SYNCS.PHASECHK.TRANS64 P0, [R0+URZ+0x78], R3 ;  /* 0x00007803000085a7 */ /* 0x000ee400080010ff */
[----:B--23--:R-:W-:Y:S05]  /*4780*/  @P0 EXIT ;  /* 0x000000000000094d */ /* 0x00cfea0003800000 */
[----:B------:R-:W-:Y:S05]  /*4790*/  BRA `(.L_x_80) ;  /* 0xfffffffc00e87947 */ /* 0x000fea000383ffff */
.L_x_65:
[----:B------:R-:W-:-:S06]  /*47a0*/  UISETP.GE.AND UP1, UPT, UR8, 0x4, UPT ;  /* 0x000000040800788c */ /* 0x000fcc000bf26270 */
[----:B------:R-:W-:-:S13]  /*47b0*/  PLOP3.LUT P0, PT, PT, PT, UP1, 0x80, 0x8 ;  /* 0x000000000008781c */ /* 0x000fda0003f0f018 */
[----:B------:R-:W-:Y:S05]  /*47c0*/  @!P0 EXIT ;  /* 0x000000000000894d */ /* 0x000fea0003800000 */
[----:B------:R-:W-:Y:S01]  /*47d0*/  BAR.SYNC.DEFER_BLOCKING 0x6, 0xa0 ;  /* 0x0182800000007b1d */ /* 0x000fe20000010000 */
[C---:B------:R-:W-:Y:S01]  /*47e0*/  IMAD.SHL.U32 R3, R170.reuse, 0x40, RZ ;  /* 0x00000040aa037824 */ /* 0x040fe200078e00ff */
[C---:B------:R-:W-:Y:S01]  /*47f0*/  LOP3.LUT R161, R170.reuse, 0x1, RZ, 0xc0, !PT ;  /* 0x00000001aaa17812 */ /* 0x040fe200078ec0ff */
[C---:B------:R-:W-:Y:S02]  /*4800*/  IMAD.U32 R79, R170.reuse, 0x10000, RZ ;  /* 0x00010000aa4f7824 */ /* 0x040fe400078e00ff */
[----:B------:R-:W-:Y:S02]  /*4810*/  HFMA2 R167, -RZ, RZ, 0, 5.9604644775390625e-08 ;  /* 0x00000001ffa77431 */ /* 0x000fe400000001ff */
[C---:B------:R-:W-:Y:S01]  /*4820*/  IMAD.SHL.U32 R160, R170.reuse, 0x8, RZ ;  /* 0x00000008aaa07824 */ /* 0x040fe200078e00ff */
[----:B------:R-:W-:Y:S01]  /*4830*/  UMOV UR48, 0x400 ;  /* 0x0000040000307882 */ /* 0x000fe20000000000 */
[----:B------:R-:W1:Y:S01]  /*4840*/  LDC R159, c[0x0][0x370] ;  /* 0x0000dc00ff9f7b82 */ /* 0x000e620000000800 */
[----:B------:R-:W-:Y:S01]  /*4850*/  ULEA UR48, UR37, UR48, 0x18 ;  /* 0x0000003025307291 */ /* 0x000fe2000f8ec0ff */
[----:B------:R-:W-:Y:S01]  /*4860*/  ISETP.NE.U32.AND P0, PT, R161, 0x1, PT ;  /* 0x00000001a100780c */ /* 0x000fe20003f05070 */
[----:B------:R-:W-:Y:S01]  /*4870*/  IMAD.MOV.U32 R169, RZ, RZ, 0x2 ;  /* 0x00000002ffa97424 */ /* 0x000fe200078e00ff */
[----:B------:R-:W-:Y:S01]  /*4880*/  LOP3.LUT R5, R3, 0x1c0, RZ, 0xc0, !PT ;  /* 0x000001c003057812 */ /* 0x000fe200078ec0ff */
[----:B------:R-:W-:Y:S01]  /*4890*/  UIADD3 UR4, UPT, UPT, UR48, 0x400, URZ ;  /* 0x0000040030047890 */ /* 0x000fe2000fffe0ff */
[----:B------:R-:W-:Y:S01]  /*48a0*/  LOP3.LUT R79, R79, 0x600000, RZ, 0xc0, !PT ;  /* 0x006000004f4f7812 */ /* 0x000fe200078ec0ff */
[----:B------:R-:W-:Y:S01]  /*48b0*/  IMAD.MOV.U32 R168, RZ, RZ, 0x4 ;  /* 0x00000004ffa87424 */ /* 0x000fe200078e00ff */
[----:B------:R-:W2:Y:S01]  /*48c0*/  LDC R74, c[0x0][0xb0c] ;  /* 0x0002c300ff4a7b82 */ /* 0x000ea20000000800 */
[----:B------:R-:W-:Y:S01]  /*48d0*/  R2P PR, R170, 0x6 ;  /* 0x00000006aa007804 */ /* 0x000fe20000000000 */
[----:B------:R-:W-:Y:S01]  /*48e0*/  IMAD.MOV.U32 R76, RZ, RZ, RZ ;  /* 0x000000ffff4c7224 */ /* 0x000fe200078e00ff */
[----:B------:R-:W-:Y:S01]  /*48f0*/  LOP3.LUT R160, R5, 0x38, R160, 0xf8, !PT ;  /* 0x0000003805a07812 */ /* 0x000fe200078ef8a0 */
[----:B------:R-:W-:Y:S01]  /*4900*/  IMAD.MOV.U32 R166, RZ, RZ, RZ ;  /* 0x000000ffffa67224 */ /* 0x000fe200078e00ff */
[----:B------:R-:W-:Y:S01]  /*4910*/  P2R R2, PR, RZ, 0x1 ;  /* 0x00000001ff027803 */ /* 0x000fe20000000000 */
[----:B------:R-:W-:Y:S01]  /*4920*/  IMAD.MOV.U32 R173, RZ, RZ, RZ ;  /* 0x000000ffffad7224 */ /* 0x000fe200078e00ff */
[----:B------:R-:W-:Y:S01]  /*4930*/  LOP3.LUT R160, R160, 0x1e00, R3, 0xf8, !PT ;  /* 0x00001e00a0a07812 */ /* 0x000fe200078ef803 */
[----:B------:R-:W4:Y:S01]  /*4940*/  LDC R157, c[0x0][0xb20] ;  /* 0x0002c800ff9d7b82 */ /* 0x000f220000000800 */
[----:B------:R-:W3:Y:S01]  /*4950*/  LDS R0, [UR48+0x120] ;  /* 0x00012030ff007984 */ /* 0x000ee20008000800 */
[----:B------:R-:W-:Y:S01]  /*4960*/  LOP3.LUT R170, R170, 0x60, RZ, 0xc0, !PT ;  /* 0x00000060aaaa7812 */ /* 0x000fe200078ec0ff */
[----:B------:R-:W-:Y:S01]  /*4970*/  IMAD.U32 R163, RZ, RZ, UR4 ;  /* 0x00000004ffa37e24 */ /* 0x000fe2000f8e00ff */
[----:B------:R-:W-:Y:S01]  /*4980*/  MOV R165, RZ ;  /* 0x000000ff00a57202 */ /* 0x000fe20000000f00 */
[----:B------:R-:W1:Y:S01]  /*4990*/  LDCU.64 UR52, c[0x0][0x348] ;  /* 0x00006900ff3477ac */ /* 0x000e620008000a00 */
[----:B------:R-:W-:-:S02]  /*49a0*/  SEL R169, R169, 0xfffffffe, !P1 ;  /* 0xfffffffea9a97807 */ /* 0x000fc40004800000 */
[----:B------:R-:W1:Y:S01]  /*49b0*/  LDC R73, c[0x0][0xb30] ;  /* 0x0002cc00ff497b82 */ /* 0x000e620000000800 */
[----:B------:R-:W-:Y:S01]  /*49c0*/  SEL R168, R168, 0xfffffffc, !P2 ;  /* 0xfffffffca8a87807 */ /* 0x000fe20005000000 */
[----:B------:R-:W1:Y:S01]  /*49d0*/  LDCU.64 UR38, c[0x0][0x888] ;  /* 0x00011100ff2677ac */ /* 0x000e620008000a00 */
[----:B------:R-:W1:Y:S05]  /*49e0*/  LDCU.64 UR44, c[0x0][0x890] ;  /* 0x00011200ff2c77ac */ /* 0x000e6a0008000a00 */
[----:B------:R-:W1:Y:S01]  /*49f0*/  LDC.64 R152, c[0x0][0xb10] ;  /* 0x0002c400ff987b82 */ /* 0x000e620000000a00 */
[----:B------:R-:W-:Y:S01]  /*4a00*/  UMOV UR49, URZ ;  /* 0x000000ff00317c82 */ /* 0x000fe20008000000 */
[----:B------:R-:W-:-:S06]  /*4a10*/  UMOV UR51, URZ ;  /* 0x000000ff00337c82 */ /* 0x000fcc0008000000 */
[----:B------:R-:W1:Y:S08]  /*4a20*/  LDC.64 R70, c[0x0][0xb18] ;  /* 0x0002c600ff467b82 */ /* 0x000e700000000a00 */
[----:B------:R-:W1:Y:S08]  /*4a30*/  LDC.64 R68, c[0x0][0xb28] ;  /* 0x0002ca00ff447b82 */ /* 0x000e700000000a00 */
[----:B------:R-:W1:Y:S01]  /*4a40*/  LDC.64 R150, c[0x0][0x8b0] ;  /* 0x00022c00ff967b82 */ /* 0x000e620000000a00 */
[----:B---3--:R-:W-:-:S07]  /*4a50*/  IMAD.IADD R79, R0, 0x1, R79 ;  /* 0x00000001004f7824 */ /* 0x008fce00078e024f */
[----:B------:R-:W3:Y:S08]  /*4a60*/  LDC.64 R148, c[0x0][0x8a8] ;  /* 0x00022a00ff947b82 */ /* 0x000ef00000000a00 */
[----:B--2-4-:R-:W1:Y:S02]  /*4a70*/  LDC R158, c[0x0][0x374] ;  /* 0x0000dd00ff9e7b82 */ /* 0x014e640000000800 */
.L_x_124:
[----:B------:R-:W-:Y:S02]  /*4a80*/  LEA R0, R173, UR48, 0x3 ;  /* 0x00000030ad007c11 */ /* 0x000fe4000f8e18ff */
[----:B------:R-:W-:Y:S02]  /*4a90*/  SHF.L.U32 R3, R165, 0x1f, RZ ;  /* 0x0000001fa5037819 */ /* 0x000fe400000006ff */
[----:B-1----:R-:W-:Y:S02]  /*4aa0*/  LEA R16, R173, UR48, 0x4 ;  /* 0x00000030ad107c11 */ /* 0x002fe4000f8e20ff */
[----:B------:R-:W2:Y:S02]  /*4ab0*/  SYNCS.PHASECHK.TRANS64.TRYWAIT P0, [R0+URZ+0x90], R3 ;  /* 0x00009003000075a7 */ /* 0x000ea400080011ff */
[----:B--23--:R-:W-:Y:S05]  /*4ac0*/  @!P0 BRA `(.L_x_81) ;  /* 0x0000006800708947 */ /* 0x00cfea0003800000 */
.L_x_168:
[----:B------:R-:W4:Y:S01]  /*4ad0*/  LDC.64 R12, c[0x0][0xb10] ;  /* 0x0002c400ff0c7b82 */ /* 0x000f220000000a00 */
[----:B------:R-:W3:Y:S01]  /*4ae0*/  LDS.128 R16, [R16+0x100] ;  /* 0x0001000010107984 */ /* 0x000ee20000000c00 */
[----:B-1----:R-:W-:Y:S01]  /*4af0*/  ISETP.NE.AND P1, PT, R73, 0x1, PT ;  /* 0x000000014900780c */ /* 0x002fe20003f25270 */
[----:B--2---:R-:W-:Y:S01]  /*4b00*/  VIADD R0, R0, 0xa0 ;  /* 0x000000a000007836 */ /* 0x004fe20000000000 */
[----:B------:R-:W-:Y:S04]  /*4b10*/  ISETP.GE.AND P0, PT, R72, 0x1, PT ;  /* 0x000000014800780c */ /* 0x000fe80003f06270 */
[----:B------:R-:W1:Y:S01]  /*4b20*/  LDC.64 R10, c[0x0][0xb18] ;  /* 0x0002c600ff0a7b82 */ /* 0x000e620000000a00 */
[----:B------:R-:W-:Y:S01]  /*4b30*/  PRMT R0, RZ, 0x654, R0 ;  /* 0x00000654ff007816 */ /* 0x000fe20000000000 */
[----:B------:R-:W-:Y:S01]  /*4b40*/  @!PT LDS RZ, [RZ] ;  /* 0x00000000fffff984 */ /* 0x000fe20000000800 */
[----:B------:R-:W-:Y:S01]  /*4b50*/  @!PT LDS RZ, [RZ] ;  /* 0x00000000fffff984 */ /* 0x000fe20000000800 */
[----:B------:R-:W-:Y:S01]  /*4b60*/  @!PT LDS RZ, [RZ] ;  /* 0x00000000fffff984 */ /* 0x000fe20000000800 */
[----:B------:R-:W-:Y:S01]  /*4b70*/  @!PT LDS RZ, [RZ] ;  /* 0x00000000fffff984 */ /* 0x000fe20000000800 */
[----:B------:R2:W-:Y:S06]  /*4b80*/  MEMBAR.ALL.CTA ;  /* 0x0000000000007992 */ /* 0x0005ec0000008000 */
[----:B--2---:R-:W2:Y:S01]  /*4b90*/  FENCE.VIEW.ASYNC.S ;  /* 0x00000000000073c6 */ /* 0x004ea20000000000 */
[----:B------:R-:W1:Y:S08]  /*4ba0*/  @!P1 LDC R14, c[0x0][0xb20] ;  /* 0x0002c800ff0e9b82 */ /* 0x000e700000000800 */
[----:B------:R-:W1:Y:S01]  /*4bb0*/  @!P1 LDC R9, c[0x0][0xb0c] ;  /* 0x0002c300ff099b82 */ /* 0x000e620000000800 */
[----:B--2---:R2:W-:Y:S01]  /*4bc0*/  SYNCS.ARRIVE.TRANS64.RED.A1T0 RZ, [R0+URZ], RZ ;  /* 0x000000ff00ff79a7 */ /* 0x0045e200081004ff */
[----:B---3--:R-:W-:Y:S04]  /*4bd0*/  LOP3.LUT P4, RZ, R18, 0x1, RZ, 0xc0, !PT ;  /* 0x0000000112ff7812 */ /* 0x008fe8000788c0ff */
[----:B------:R-:W-:Y:S09]  /*4be0*/  P2R R171, PR, RZ, 0x10 ;  /* 0x00000010ffab7803 */ /* 0x000ff20000000000 */
[----:B------:R-:W-:Y:S02]  /*4bf0*/  @P4 MOV R77, R16 ;  /* 0x00000010004d4202 */ /* 0x000fe40000000f00 */
[----:B------:R-:W-:Y:S01]  /*4c00*/  @P4 LOP3.LUT R75, R17, 0xffff, RZ, 0xc0, !PT ;  /* 0x0000ffff114b4812 */ /* 0x000fe200078ec0ff */
[----:B--2-4-:R-:W-:Y:S06]  /*4c10*/  @!P0 BRA `(.L_x_82) ;  /* 0x0000000000a48947 */ /* 0x014fec0003800000 */
[----:B------:R-:W-:Y:S01]  /*4c20*/  IMAD.HI.U32 R24, R158, R71, RZ ;  /* 0x000000479e187227 */ /* 0x000fe200078e00ff */
[----:B------:R-:W-:Y:S02]  /*4c30*/  ISETP.NE.AND P0, PT, R70, 0x1, PT ;  /* 0x000000014600780c */ /* 0x000fe40003f05270 */
[----:B------:R-:W-:Y:S01]  /*4c40*/  ISETP.NE.AND P2, PT, R72, 0x1, PT ;  /* 0x000000014800780c */ /* 0x000fe20003f45270 */
[-C--:B------:R-:W-:Y:S01]  /*4c50*/  IMAD.HI.U32 R22, R159, R152.reuse, RZ ;  /* 0x000000989f167227 */ /* 0x080fe200078e00ff */
[----:B------:R-:W-:Y:S02]  /*4c60*/  SHF.R.U32.HI R23, RZ, R157, R24 ;  /* 0x0000009dff177219 */ /* 0x000fe40000011618 */
[----:B------:R-:W-:Y:S01]  /*4c70*/  ISETP.NE.AND P3, PT, R74, 0x1, PT ;  /* 0x000000014a00780c */ /* 0x000fe20003f65270 */
[----:B------:R-:W-:Y:S01]  /*4c80*/  IMAD.HI.U32 R28, R75, R71, RZ ;  /* 0x000000474b1c7227 */ /* 0x000fe200078e00ff */
[----:B------:R-:W-:Y:S02]  /*4c90*/  SHF.R.U32.HI R22, RZ, R153, R22 ;  /* 0x00000099ff167219 */ /* 0x000fe40000011616 */
[----:B------:R-:W-:Y:S01]  /*4ca0*/  SEL R3, R158, R23, !P0 ;  /* 0x000000179e037207 */ /* 0x000fe20004000000 */
[----:B------:R-:W-:Y:S01]  /*4cb0*/  IMAD.HI.U32 R26, R77, R152, RZ ;  /* 0x000000984d1a7227 */ /* 0x000fe200078e00ff */
[----:B------:R-:W-:Y:S03]  /*4cc0*/  SEL R7, R159, R22, !P3 ;  /* 0x000000169f077207 */ /* 0x000fe60005800000 */
[-C--:B------:R-:W-:Y:S01]  /*4cd0*/  IMAD.HI.U32 R22, R3, R68.reuse, RZ ;  /* 0x0000004403167227 */ /* 0x080fe200078e00ff */
[----:B------:R-:W-:Y:S03]  /*4ce0*/  SHF.R.U32.HI R26, RZ, R153, R26 ;  /* 0x00000099ff1a7219 */ /* 0x000fe6000001161a */
[----:B------:R-:W-:Y:S01]  /*4cf0*/  IMAD.HI.U32 R24, R7, R68, RZ ;  /* 0x0000004407187227 */ /* 0x000fe200078e00ff */
[----:B------:R-:W-:Y:S02]  /*4d00*/  @P2 SHF.R.U32.HI R3, RZ, R69, R22 ;  /* 0x00000045ff032219 */ /* 0x000fe40000011616 */
[----:B------:R-:W-:Y:S02]  /*4d10*/  SHF.R.U32.HI R22, RZ, R157, R28 ;  /* 0x0000009dff167219 */ /* 0x000fe4000001161c */
[----:B------:R-:W-:Y:S01]  /*4d20*/  @P2 SHF.R.U32.HI R7, RZ, R69, R24 ;  /* 0x00000045ff072219 */ /* 0x000fe20000011618 */
[C---:B------:R-:W-:Y:S01]  /*4d30*/  IMAD R2, R72.reuse, R3, RZ ;  /* 0x0000000348027224 */ /* 0x040fe200078e02ff */
[----:B------:R-:W-:Y:S02]  /*4d40*/  SEL R5, R75, R22, !P0 ;  /* 0x000000164b057207 */ /* 0x000fe40004000000 */
[----:B------:R-:W-:Y:S01]  /*4d50*/  SEL R3, R77, R26, !P3 ;  /* 0x0000001a4d037207 */ /* 0x000fe20005800000 */
[----:B------:R-:W-:Y:S01]  /*4d60*/  IMAD R4, R72, R7, RZ ;  /* 0x0000000748047224 */ /* 0x000fe200078e02ff */
[C---:B------:R-:W-:Y:S01]  /*4d70*/  ISETP.GE.AND P0, PT, R5.reuse, R2, PT ;  /* 0x000000020500720c */ /* 0x040fe20003f06270 */
[----:B------:R-:W-:Y:S03]  /*4d80*/  IMAD.HI.U32 R6, R5, R68, RZ ;  /* 0x0000004405067227 */ /* 0x000fe600078e00ff */
[----:B------:R-:W-:Y:S01]  /*4d90*/  ISETP.GE.OR P0, PT, R3, R4, P0 ;  /* 0x000000040300720c */ /* 0x000fe20000706670 */
[----:B------:R-:W-:Y:S01]  /*4da0*/  IMAD.MOV R4, RZ, RZ, -R3 ;  /* 0x000000ffff047224 */ /* 0x000fe200078e0a03 */
[-C--:B------:R-:W-:Y:S03]  /*4db0*/  SHF.R.U32.HI R6, RZ, R69.reuse, R6 ;  /* 0x00000045ff067219 */ /* 0x080fe60000011606 */
[----:B------:R-:W-:Y:S01]  /*4dc0*/  IMAD R77, R74, R4, R77 ;  /* 0x000000044a4d7224 */ /* 0x000fe200078e024d */
[----:B------:R-:W-:Y:S05]  /*4dd0*/  SEL R15, R5, R6, !P2 ;  /* 0x00000006050f7207 */ /* 0x000fea0005000000 */
[----:B------:R-:W-:Y:S02]  /*4de0*/  IMAD.MOV R6, RZ, RZ, -R15 ;  /* 0x000000ffff067224 */ /* 0x000fe400078e0a0f */
[C---:B------:R-:W-:Y:S04]  /*4df0*/  @!P0 IMAD.HI.U32 R2, R3.reuse, R68, RZ ;  /* 0x0000004403028227 */ /* 0x040fe800078e00ff */
[----:B------:R-:W-:Y:S01]  /*4e00*/  IMAD R6, R72, R6, R5 ;  /* 0x0000000648067224 */ /* 0x000fe200078e0205 */
[----:B------:R-:W-:Y:S04]  /*4e10*/  @!P0 SHF.R.U32.HI R2, RZ, R69, R2 ;  /* 0x00000045ff028219 */ /* 0x000fe80000011602 */
[----:B------:R-:W-:Y:S02]  /*4e20*/  @!P0 SEL R0, R3, R2, !P2 ;  /* 0x0000000203008207 */ /* 0x000fe40005000000 */
[----:B------:R-:W-:Y:S02]  /*4e30*/  IADD3 R2, PT, PT, -R5, RZ, RZ ;  /* 0x000000ff05027210 */ /* 0x000fe40007ffe1ff */
[----:B------:R-:W-:Y:S01]  /*4e40*/  @!P0 IADD3 R8, PT, PT, R15, -R0, RZ ;  /* 0x800000000f088210 */ /* 0x000fe20007ffe0ff */
[----:B------:R-:W-:Y:S02]  /*4e50*/  @!P0 IMAD R0, R7, R6, R0 ;  /* 0x0000000607008224 */ /* 0x000fe400078e0200 */
[----:B------:R-:W-:Y:S02]  /*4e60*/  IMAD R75, R70, R2, R75 ;  /* 0x00000002464b7224 */ /* 0x000fe400078e024b */
[----:B------:R-:W-:Y:S02]  /*4e70*/  @!P0 IMAD R5, R8, R72, R3 ;  /* 0x0000004808058224 */ /* 0x000fe400078e0203 */
[----:B------:R-:W-:Y:S04]  /*4e80*/  @!P0 IMAD.MOV.U32 R3, RZ, RZ, R0 ;  /* 0x000000ffff038224 */ /* 0x000fe800078e0000 */
[----:B------:R-:W-:Y:S02]  /*4e90*/  IMAD R77, R3, R74, R77 ;  /* 0x0000004a034d7224 */ /* 0x000fe400078e024d */
[----:B------:R-:W-:Y:S07]  /*4ea0*/  IMAD R75, R5, R70, R75 ;  /* 0x00000046054b7224 */ /* 0x000fee00078e024b */
.L_x_82:
[----:B-1----:R-:W-:Y:S01]  /*4eb0*/  @!P1 ISETP.NE.AND P0, PT, R10, 0x1, PT ;  /* 0x000000010a00980c */ /* 0x002fe20003f05270 */
[----:B------:R-:W-:Y:S01]  /*4ec0*/  @!P1 IMAD.HI.U32 R3, R75, R11, RZ ;  /* 0x0000000b4b039227 */ /* 0x000fe200078e00ff */
[----:B------:R-:W-:Y:S01]  /*4ed0*/  R2UR UR42, R21 ;  /* 0x00000000152a72ca */ /* 0x000fe200000e0000 */
[----:B------:R-:W-:Y:S01]  /*4ee0*/  BSSY.RECONVERGENT B6, `(.L_x_83) ;  /* 0x0000031000067945 */ /* 0x000fe20003800200 */
[----:B------:R-:W-:Y:S01]  /*4ef0*/  R2UR UR41, R20 ;  /* 0x00000000142972ca */ /* 0x000fe200000e0000 */
[----:B------:R-:W-:Y:S01]  /*4f00*/  @!P1 IMAD.HI.U32 R0, R77, R12, RZ ;  /* 0x0000000c4d009227 */ /* 0x000fe200078e00ff */
[----:B------:R-:W-:Y:S02]  /*4f10*/  @!P1 SHF.R.U32.HI R2, RZ, R14, R3 ;  /* 0x0000000eff029219 */ /* 0x000fe40000011603 */
[----:B------:R-:W-:Y:S01]  /*4f20*/  @!P1 ISETP.NE.AND P2, PT, R9, 0x1, PT ;  /* 0x000000010900980c */ /* 0x000fe20003f45270 */
[----:B------:R-:W-:Y:S01]  /*4f30*/  VIADD R173, R173, 0x1 ;  /* 0x00000001adad7836 */ /* 0x000fe20000000000 */
[----:B------:R-:W-:Y:S02]  /*4f40*/  @!P1 SEL R2, R75, R2, !P0 ;  /* 0x000000024b029207 */ /* 0x000fe40004000000 */
[----:B------:R-:W-:Y:S02]  /*4f50*/  @!P1 SHF.R.U32.HI R0, RZ, R13, R0 ;  /* 0x0000000dff009219 */ /* 0x000fe40000011600 */
[----:B------:R-:W-:Y:S01]  /*4f60*/  LOP3.LUT P0, RZ, R163, 0x3f0, RZ, 0xc0, !PT ;  /* 0x000003f0a3ff7812 */ /* 0x000fe2000780c0ff */
[----:B------:R-:W-:Y:S01]  /*4f70*/  USHF.L.U32 UR42, UR42, 0x7, URZ ;  /* 0x000000072a2a7899 */ /* 0x000fe200080006ff */
[----:B------:R-:W-:Y:S01]  /*4f80*/  @!P1 SEL R3, R77, R0, !P2 ;  /* 0x000000004d039207 */ /* 0x000fe20005000000 */
[----:B------:R-:W-:Y:S01]  /*4f90*/  USHF.L.U32 UR41, UR41, 0x8, URZ ;  /* 0x0000000829297899 */ /* 0x000fe200080006ff */
[----:B------:R-:W-:Y:S03]  /*4fa0*/  @P4 SHF.R.U32.HI R164, RZ, 0x10, R17 ;  /* 0x00000010ffa44819 */ /* 0x000fe60000011611 */
[----:B------:R-:W-:Y:S02]  /*4fb0*/  @!P1 IMAD.IADD R0, R2, 0x1, -R3 ;  /* 0x0000000102009824 */ /* 0x000fe400078e0a03 */
[----:B------:R-:W-:Y:S02]  /*4fc0*/  @!P1 IMAD.IADD R2, R3, 0x1, -R2 ;  /* 0x0000000103029824 */ /* 0x000fe400078e0a02 */
[----:B------:R-:W-:Y:S02]  /*4fd0*/  @!P1 IMAD R77, R0, R9, R77 ;  /* 0x00000009004d9224 */ /* 0x000fe400078e024d */
[----:B------:R-:W-:Y:S01]  /*4fe0*/  @!P1 IMAD R75, R2, R10, R75 ;  /* 0x0000000a024b9224 */ /* 0x000fe200078e024b */
[----:B------:R-:W-:Y:S06]  /*4ff0*/  @!P0 BRA `(.L_x_84) ;  /* 0x00000000007c8947 */ /* 0x000fec0003800000 */
[----:B------:R-:W1:Y:S01]  /*5000*/  LDCU.64 UR8, c[0x4][0x80] ;  /* 0x01001000ff0877ac */ /* 0x000e620008000a00 */
[----:B------:R-:W-:Y:S01]  /*5010*/  MOV R2, 0x0 ;  /* 0x0000000000027802 */ /* 0x000fe20000000f00 */
[----:B------:R-:W-:Y:S02]  /*5020*/  HFMA2 R12, -RZ, RZ, 0, 5.9604644775390625e-08 ;  /* 0x00000001ff0c7431 */ /* 0x000fe400000001ff */
[----:B------:R-:W-:Y:S01]  /*5030*/  IMAD.MOV.U32 R8, RZ, RZ, 0x70 ;  /* 0x00000070ff087424 */ /* 0x000fe200078e00ff */
[----:B------:R2:W3:Y:S01]  /*5040*/  LDC.64 R14, c[0x4][R2] ;  /* 0x01000000020e7b82 */ /* 0x0004e20000000a00 */
[----:B------:R-:W4:Y:S01]  /*5050*/  LDCU.64 UR6, c[0x4][0x88] ;  /* 0x01001100ff0677ac */ /* 0x000f220008000a00 */
[----:B------:R-:W-:Y:S01]  /*5060*/  IMAD.MOV.U32 R13, RZ, RZ, RZ ;  /* 0x000000ffff0d7224 */ /* 0x000fe200078e00ff */
[----:B------:R-:W2:Y:S01]  /*5070*/  LDCU.64 UR4, c[0x4][0x8] ;  /* 0x01000100ff0477ac */ /* 0x000ea20008000a00 */
[----:B-1----:R-:W-:Y:S01]  /*5080*/  MOV R5, UR9 ;  /* 0x0000000900057c02 */ /* 0x002fe20008000f00 */
[----:B------:R-:W-:Y:S01]  /*5090*/  IMAD.U32 R4, RZ, RZ, UR8 ;  /* 0x00000008ff047e24 */ /* 0x000fe2000f8e00ff */
[----:B----4-:R-:W-:Y:S01]  /*50a0*/  MOV R7, UR7 ;  /* 0x0000000700077c02 */ /* 0x010fe20008000f00 */
[----:B------:R-:W-:Y:S01]  /*50b0*/  IMAD.U32 R6, RZ, RZ, UR6 ;  /* 0x00000006ff067e24 */ /* 0x000fe2000f8e00ff */
[----:B--2---:R-:W-:Y:S01]  /*50c0*/  MOV R11, UR5 ;  /* 0x00000005000b7c02 */ /* 0x004fe20008000f00 */
[----:B------:R-:W-:Y:S02]  /*50d0*/  IMAD.U32 R10, RZ, RZ, UR4 ;  /* 0x00000004ff0a7e24 */ /* 0x000fe4000f8e00ff */
[----:B------:R-:W-:Y:S07]  /*50e0*/  LEPC R20, `(.L_x_85) ;  /* 0x000000001014794e */ /* 0x000fee0000000000 */
[----:B---3-5:R-:W-:Y:S05]  /*50f0*/  CALL.ABS.NOINC R14 ;  /* 0x000000000e007343 */ /* 0x028fea0003c00000 */
.L_x_85:
[----:B------:R-:W1:Y:S01]  /*5100*/  LDCU.64 UR8, c[0x4][0x80] ;  /* 0x01001000ff0877ac */ /* 0x000e620008000a00 */
[----:B------:R-:W2:Y:S01]  /*5110*/  LDC.64 R2, c[0x4][R2] ;  /* 0x0100000002027b82 */ /* 0x000ea20000000a00 */
[----:B------:R-:W-:Y:S02]  /*5120*/  HFMA2 R12, -RZ, RZ, 0, 5.9604644775390625e-08 ;  /* 0x00000001ff0c7431 */ /* 0x000fe400000001ff */
[----:B------:R-:W-:Y:S02]  /*5130*/  IMAD.MOV.U32 R8, RZ, RZ, 0x70 ;  /* 0x00000070ff087424 */ /* 0x000fe400078e00ff */
[----:B------:R-:W-:Y:S01]  /*5140*/  IMAD.MOV.U32 R13, RZ, RZ, RZ ;  /* 0x000000ffff0d7224 */ /* 0x000fe200078e00ff */
[----:B------:R-:W3:Y:S01]  /*5150*/  LDCU.64 UR6, c[0x4][0x88] ;  /* 0x01001100ff0677ac */ /* 0x000ee20008000a00 */
[----:B------:R-:W4:Y:S01]  /*5160*/  LDCU.64 UR4, c[0x4][0x8] ;  /* 0x01000100ff0477ac */ /* 0x000f220008000a00 */
[----:B-1----:R-:W-:Y:S02]  /*5170*/  MOV R4, UR8 ;  /* 0x0000000800047c02 */ /* 0x002fe40008000f00 */
[----:B------:R-:W-:Y:S02]  /*5180*/  MOV R5, UR9 ;  /* 0x0000000900057c02 */ /* 0x000fe40008000f00 */
[----:B---3--:R-:W-:Y:S01]  /*5190*/  MOV R7, UR7 ;  /* 0x0000000700077c02 */ /* 0x008fe20008000f00 */
[----:B------:R-:W-:Y:S01]  /*51a0*/  IMAD.U32 R6, RZ, RZ, UR6 ;  /* 0x00000006ff067e24 */ /* 0x000fe2000f8e00ff */
[----:B----4-:R-:W-:Y:S01]  /*51b0*/  MOV R11, UR5 ;  /* 0x00000005000b7c02 */ /* 0x010fe20008000f00 */
[----:B------:R-:W-:Y:S02]  /*51c0*/  IMAD.U32 R10, RZ, RZ, UR4 ;  /* 0x00000004ff0a7e24 */ /* 0x000fe4000f8e00ff */
[----:B------:R-:W-:Y:S07]  /*51d0*/  LEPC R20, `(.L_x_84) ;  /* 0x000000001014794e */ /* 0x000fee0000000000 */
[----:B--2---:R-:W-:Y:S05]  /*51e0*/  CALL.ABS.NOINC R2 ;  /* 0x0000000002007343 */ /* 0x004fea0003c00000 */
.L_x_84:
[----:B------:R-:W-:Y:S05]  /*51f0*/  BSYNC.RECONVERGENT B6 ;  /* 0x0000000000067941 */ /* 0x000fea0003800200 */
.L_x_83:
[----:B------:R-:W-:Y:S01]  /*5200*/  ISETP.NE.U32.AND P4, PT, R150, RZ, PT ;  /* 0x000000ff9600720c */ /* 0x000fe20003f85070 */
[----:B------:R-:W-:Y:S01]  /*5210*/  UISETP.NE.AND UP2, UPT, UR50, URZ, UPT ;  /* 0x000000ff3200728c */ /* 0x000fe2000bf45270 */
[----:B------:R-:W-:Y:S01]  /*5220*/  ISETP.NE.U32.AND P2, PT, RZ, UR38, PT ;  /* 0x00000026ff007c0c */ /* 0x000fe2000bf45070 */
[----:B------:R-:W-:Y:S01]  /*5230*/  UISETP.NE.U32.AND UP1, UPT, UR44, URZ, UPT ;  /* 0x000000ff2c00728c */ /* 0x000fe2000bf25070 */
[----:B------:R-:W-:Y:S01]  /*5240*/  ISETP.NE.AND.EX P4, PT, R151, RZ, PT, P4 ;  /* 0x000000ff9700720c */ /* 0x000fe20003f85340 */
[----:B------:R-:W-:Y:S01]  /*5250*/  UPLOP3.LUT UP0, UPT, UPT, UPT, UPT, 0x40, 0x4 ;  /* 0x000000000004789c */ /* 0x000fe20003f0e870 */
[----:B------:R-:W-:Y:S01]  /*5260*/  ISETP.NE.AND.EX P2, PT, RZ, UR39, PT, P2 ;  /* 0x00000027ff007c0c */ /* 0x000fe2000bf45320 */
[----:B------:R-:W-:Y:S01]  /*5270*/  UISETP.NE.AND.EX UP1, UPT, UR45, URZ, UPT, UP1 ;  /* 0x000000ff2d00728c */ /* 0x000fe2000bf25310 */
[----:B------:R-:W-:Y:S04]  /*5280*/  PLOP3.LUT P1, PT, PT, PT, UP2, 0x80, 0x8 ;  /* 0x000000000008781c */ /* 0x000fe80003f2f028 */
[----:B------:R-:W-:Y:S06]  /*5290*/  @UP2 UPLOP3.LUT UP0, UPT, UPT, UPT, UP1, 0x80, 0x8 ;  /* 0x000000000008289c */ /* 0x000fec0003f0f010 */
[----:B------:R-:W-:Y:S01]  /*52a0*/  PLOP3.LUT P0, PT, PT, PT, UP0, 0x80, 0x8 ;  /* 0x000000000008781c */ /* 0x000fe20003f0f008 */
[----:B------:R-:W-:Y:S01]  /*52b0*/  @!UPT UIADD3 URZ, UPT, UPT, URZ, URZ, URZ ;  /* 0x000000fffffff290 */ /* 0x000fe2000fffe0ff */
[----:B------:R-:W-:Y:S11]  /*52c0*/  BRA.U !UP1, `(.L_x_86) ;  /* 0x0000000109387547 */ /* 0x000ff6000b800000 */
[----:B------:R-:W-:Y:S01]  /*52d0*/  UISETP.NE.U32.AND UP0, UPT, UR38, URZ, UPT ;  /* 0x000000ff2600728c */ /* 0x000fe2000bf05070 */
[----:B------:R-:W-:Y:S02]  /*52e0*/  HFMA2 R0, -RZ, RZ, 0, 5.9604644775390625e-08 ;  /* 0x00000001ff007431 */ /* 0x000fe400000001ff */
[----:B------:R-:W-:Y:S01]  /*52f0*/  IMAD.MOV.U32 R155, RZ, RZ, 0x1 ;  /* 0x00000001ff9b7424 */ /* 0x000fe200078e00ff */
[----:B------:R-:W-:Y:S06]  /*5300*/  UISETP.NE.AND.EX UP0, UPT, UR39, URZ, UPT, UP0 ;  /* 0x000000ff2700728c */ /* 0x000fec000bf05300 */
[----:B------:R-:W-:Y:S05]  /*5310*/  PLOP3.LUT P3, PT, PT, PT, UP0, 0x80, 0x8 ;  /* 0x000000000008781c */ /* 0x000fea0003f6f008 */
[----:B------:R-:W1:Y:S01]  /*5320*/  @UP0 LDCU.64 UR6, c[0x0][0x888] ;  /* 0x00011100ff0607ac */ /* 0x000e620008000a00 */
[----:B------:R-:W-:Y:S07]  /*5330*/  @UP0 UIMAD UR4, UR36, UR44, URZ ;  /* 0x0000002c240402a4 */ /* 0x000fee000f8e02ff */
[----:B------:R-:W-:Y:S01]  /*5340*/  @!P3 PRMT R155, R0, 0x7610, R155 ;  /* 0x00007610009bb816 */ /* 0x000fe2000000009b */
[----:B-1----:R-:W-:Y:S03]  /*5350*/  @UP0 UIMAD.WIDE UR6, UR4, 0x4, UR6 ;  /* 0x00000004040608a5 */ /* 0x002fe6000f8e0206 */
[----:B------:R-:W1:Y:S03]  /*5360*/  @!UP0 LDCU UR4, c[0x0][0x880] ;  /* 0x00011000ff0487ac */ /* 0x000e660008000800 */
[----:B------:R-:W-:Y:S01]  /*5370*/  IMAD.U32 R2, RZ, RZ, UR6 ;  /* 0x00000006ff027e24 */ /* 0x000fe2000f8e00ff */
[----:B------:R-:W-:Y:S05]  /*5380*/  MOV R3, UR7 ;  /* 0x0000000700037c02 */ /* 0x000fea0008000f00 */
[----:B-----5:R2:W5:Y:S02]  /*5390*/  @P3 LDG.E R81, desc[UR46][R2.64] ;  /* 0x0000002e02513981 */ /* 0x020564000c1e1900 */
[----:B-12---:R-:W-:Y:S02]  /*53a0*/  @!P3 IMAD.U32 R81, RZ, RZ, UR4 ;  /* 0x00000004ff51be24 */ /* 0x006fe4000f8e00ff */
.L_x_86:
[----:B------:R-:W-:Y:S05]  /*53b0*/  @!P4 BRA `(.L_x_87) ;  /* 0x000000000020c947 */ /* 0x000fea0003800000 */
[----:B------:R-:W-:Y:S04]  /*53c0*/  ISETP.NE.U32.AND P3, PT, R148, RZ, PT ;  /* 0x000000ff9400720c */ /* 0x000fe80003f65070 */
[----:B------:R-:W-:Y:S11]  /*53d0*/  ISETP.NE.AND.EX P3, PT, R149, RZ, PT, P3 ;  /* 0x000000ff9500720c */ /* 0x000ff60003f65330 */
[----:B------:R-:W-:Y:S02]  /*53e0*/  @!UPT UIADD3 URZ, UPT, UPT, URZ, URZ, URZ ;  /* 0x000000fffffff290 */ /* 0x000fe4000fffe0ff */
[----:B------:R-:W1:Y:S01]  /*53f0*/  @P3 LDC.64 R2, c[0x0][0x8a8] ;  /* 0x00022a00ff023b82 */ /* 0x000e620000000a00 */
[----:B------:R-:W-:Y:S04]  /*5400*/  @P3 IMAD R0, R150, UR36, RZ ;  /* 0x0000002496003c24 */ /* 0x000fe8000f8e02ff */
[----:B-1----:R-:W-:Y:S05]  /*5410*/  @P3 IMAD.WIDE R2, R0, 0x4, R2 ;  /* 0x0000000400023825 */ /* 0x002fea00078e0202 */
[----:B-----5:R1:W5:Y:S02]  /*5420*/  @P3 LDG.E R78, desc[UR46][R2.64] ;  /* 0x0000002e024e3981 */ /* 0x020364000c1e1900 */
[----:B-1----:R-:W2:Y:S02]  /*5430*/  @!P3 LDC R78, c[0x0][0x8a0] ;  /* 0x00022800ff4ebb82 */ /* 0x002ea40000000800 */
.L_x_87:
[----:B-----5:R-:W-:Y:S01]  /*5440*/  FSETP.NEU.AND P3, PT, R81, RZ, PT ;  /* 0x000000ff5100720b */ /* 0x020fe20003f6d000 */
[----:B------:R-:W-:Y:S01]  /*5450*/  IMAD.SHL.U32 R182, R160, 0x2, RZ ;  /* 0x00000002a0b67824 */ /* 0x000fe200078e00ff */
[----:B------:R-:W-:Y:S01]  /*5460*/  SEL R3, RZ, 0xffffffff, P2 ;  /* 0xffffffffff037807 */ /* 0x000fe20001000000 */
[----:B------:R-:W-:Y:S01]  /*5470*/  IMAD.SHL.U32 R100, R168, 0x10, RZ ;  /* 0x00000010a8647824 */ /* 0x000fe200078e00ff */
[----:B------:R-:W-:Y:S01]  /*5480*/  @P1 LOP3.LUT P2, RZ, R155, 0xff, RZ, 0xc0, !PT ;  /* 0x000000ff9bff1812 */ /* 0x000fe2000784c0ff */
[----:B------:R-:W-:Y:S01]  /*5490*/  VIADD R181, R182, UR48 ;  /* 0x00000030b6b57c36 */ /* 0x000fe20008000000 */
[----:B------:R-:W-:Y:S01]  /*54a0*/  @P1 SEL R2, RZ, 0xffffffff, P3 ;  /* 0xffffffffff021807 */ /* 0x000fe20001800000 */
[----:B------:R-:W-:Y:S01]  /*54b0*/  IMAD.MOV.U32 R108, RZ, RZ, -0x10 ;  /* 0xfffffff0ff6c7424 */ /* 0x000fe200078e00ff */
[----:B------:R-:W-:Y:S01]  /*54c0*/  LOP3.LUT R167, R167, 0x1, RZ, 0x3c, !PT ;  /* 0x00000001a7a77812 */ /* 0x000fe200078e3cff */
[----:B------:R-:W-:Y:S01]  /*54d0*/  IMAD.SHL.U32 R102, R169, 0x10, RZ ;  /* 0x00000010a9667824 */ /* 0x000fe200078e00ff */
[----:B------:R-:W-:Y:S01]  /*54e0*/  @P0 SEL R2, R3, R2, !P2 ;  /* 0x0000000203020207 */ /* 0x000fe20005000000 */
[C---:B------:R-:W-:Y:S01]  /*54f0*/  IMAD.IADD R177, R181.reuse, 0x1, R100 ;  /* 0x00000001b5b17824 */ /* 0x040fe200078e0264 */
[----:B------:R-:W-:Y:S01]  /*5500*/  LEA R87, R76, UR48, 0x3 ;  /* 0x000000304c577c11 */ /* 0x000fe2000f8e18ff */
[----:B------:R-:W-:Y:S01]  /*5510*/  IMAD.IADD R180, R181, 0x1, R102 ;  /* 0x00000001b5b47824 */ /* 0x000fe200078e0266 */
[----:B------:R-:W-:Y:S01]  /*5520*/  @P1 LOP3.LUT R2, R2, 0x1, RZ, 0xc0, !PT ;  /* 0x0000000102021812 */ /* 0x000fe200078ec0ff */
[----:B------:R-:W-:Y:S01]  /*5530*/  IMAD.IADD R175, R102, 0x1, R177 ;  /* 0x0000000166af7824 */ /* 0x000fe200078e02b1 */
[----:B------:R-:W-:Y:S01]  /*5540*/  SHF.L.U32 R0, R166, 0x1f, RZ ;  /* 0x0000001fa6007819 */ /* 0x000fe200000006ff */
[----:B------:R-:W-:Y:S01]  /*5550*/  BSSY B1, `(.L_x_88) ;  /* 0x000004a000017945 */ /* 0x000fe20003800000 */
[----:B------:R-:W-:Y:S01]  /*5560*/  ISETP.NE.U32.OR P4, PT, R2, 0x1, !P1 ;  /* 0x000000010200780c */ /* 0x000fe20004f85470 */
[----:B------:R-:W-:Y:S01]  /*5570*/  IMAD.MOV.U32 R103, RZ, RZ, 0x1 ;  /* 0x00000001ff677424 */ /* 0x000fe200078e00ff */
[----:B------:R-:W-:Y:S01]  /*5580*/  PLOP3.LUT P2, PT, PT, PT, UP1, 0x80, 0x8 ;  /* 0x000000000008781c */ /* 0x000fe20003f4f018 */
[----:B------:R-:W-:Y:S01]  /*5590*/  IMAD R80, R76, 0x100, R79 ;  /* 0x000001004c507824 */ /* 0x000fe200078e024f */
[----:B------:R-:W-:Y:S01]  /*55a0*/  SEL R2, RZ, 0xffffffff, P3 ;  /* 0xffffffffff027807 */ /* 0x000fe20001800000 */
[----:B------:R-:W-:Y:S01]  /*55b0*/  IMAD.MOV.U32 R101, RZ, RZ, RZ ;  /* 0x000000ffff657224 */ /* 0x000fe200078e00ff */
[----:B------:R-:W-:Y:S02]  /*55c0*/  LOP3.LUT P3, R172, R155, 0xff, RZ, 0xc0, !PT ;  /* 0x000000ff9bac7812 */ /* 0x000fe4000786c0ff */
[----:B------:R-:W-:Y:S02]  /*55d0*/  CS2R R146, SRZ ;  /* 0x0000000000927805 */ /* 0x000fe4000001ff00 */
[----:B------:R-:W-:Y:S02]  /*55e0*/  P2R R179, PR, RZ, 0x10 ;  /* 0x00000010ffb37803 */ /* 0x000fe40000000000 */
[----:B------:R-:W-:Y:S02]  /*55f0*/  CS2R R144, SRZ ;  /* 0x0000000000907805 */ /* 0x000fe4000001ff00 */
[----:B------:R-:W-:Y:S02]  /*5600*/  CS2R R138, SRZ ;  /* 0x00000000008a7805 */ /* 0x000fe4000001ff00 */
[----:B------:R-:W-:Y:S02]  /*5610*/  CS2R R136, SRZ ;  /* 0x0000000000887805 */ /* 0x000fe4000001ff00 */
[----:B------:R-:W-:Y:S02]  /*5620*/  CS2R R130, SRZ ;  /* 0x0000000000827805 */ /* 0x000fe4000001ff00 */
[----:B------:R-:W-:Y:S02]  /*5630*/  @P4 SHF.L.U32 R4, R167, 0x1f, RZ ;  /* 0x0000001fa7044819 */ /* 0x000fe400000006ff */
[----:B------:R-:W-:Y:S02]  /*5640*/  CS2R R128, SRZ ;  /* 0x0000000000807805 */ /* 0x000fe4000001ff00 */
[----:B------:R-:W-:Y:S02]  /*5650*/  @P2 SEL R2, R3, R2, !P3 ;  /* 0x0000000203022207 */ /* 0x000fe40005800000 */
[----:B------:R-:W-:Y:S01]  /*5660*/  CS2R R122, SRZ ;  /* 0x00000000007a7805 */ /* 0x000fe2000001ff00 */
[----:B------:R-:W1:Y:S01]  /*5670*/  @P4 SYNCS.PHASECHK.TRANS64.TRYWAIT P1, [UR48+0x40], R4 ;  /* 0x00004004ff0045a7 */ /* 0x000e620008021130 */
[----:B------:R-:W-:Y:S02]  /*5680*/  CS2R R120, SRZ ;  /* 0x0000000000787805 */ /* 0x000fe4000001ff00 */
[----:B------:R-:W-:Y:S02]  /*5690*/  LOP3.LUT R2, R2, 0x1, RZ, 0xc0, !PT ;  /* 0x0000000102027812 */ /* 0x000fe400078ec0ff */
[----:B------:R-:W-:Y:S02]  /*56a0*/  CS2R R114, SRZ ;  /* 0x0000000000727805 */ /* 0x000fe4000001ff00 */
[----:B------:R-:W-:Y:S02]  /*56b0*/  CS2R R112, SRZ ;  /* 0x0000000000707805 */ /* 0x000fe4000001ff00 */
[----:B------:R-:W-:Y:S02]  /*56c0*/  CS2R R106, SRZ ;  /* 0x00000000006a7805 */ /* 0x000fe4000001ff00 */
[----:B------:R-:W-:Y:S02]  /*56d0*/  ISETP.NE.U32.AND P2, PT, R2, 0x1, PT ;  /* 0x000000010200780c */ /* 0x000fe40003f45070 */
[----:B------:R-:W-:Y:S02]  /*56e0*/  CS2R R104, SRZ ;  /* 0x0000000000687805 */ /* 0x000fe4000001ff00 */
[----:B------:R-:W-:Y:S02]  /*56f0*/  CS2R R98, SRZ ;  /* 0x0000000000627805 */ /* 0x000fe4000001ff00 */
[----:B------:R-:W-:Y:S02]  /*5700*/  CS2R R96, SRZ ;  /* 0x0000000000607805 */ /* 0x000fe4000001ff00 */
[----:B------:R-:W-:Y:S02]  /*5710*/  P2R R109, PR, RZ, 0x4 ;  /* 0x00000004ff6d7803 */ /* 0x000fe40000000000 */
[----:B------:R-:W-:Y:S02]  /*5720*/  CS2R R90, SRZ ;  /* 0x00000000005a7805 */ /* 0x000fe4000001ff00 */
[----:B------:R-:W-:Y:S02]  /*5730*/  ISETP.NE.U32.AND P2, PT, R161, 0x1, PT ;  /* 0x00000001a100780c */ /* 0x000fe40003f45070 */
[----:B------:R-:W-:Y:S01]  /*5740*/  CS2R R88, SRZ ;  /* 0x0000000000587805 */ /* 0x000fe2000001ff00 */
[----:B------:R3:W4:Y:S01]  /*5750*/  SYNCS.PHASECHK.TRANS64.TRYWAIT P0, [R87+URZ+0xb0], R0 ;  /* 0x0000b000570075a7 */ /* 0x00072200080011ff */
[----:B------:R-:W-:Y:S05]  /*5760*/  SEL R108, R108, 0x10, !P2 ;  /* 0x000000106c6c7807 */ /* 0x000fea0005000000 */
[----:B------:R-:W-:Y:S02]  /*5770*/  IMAD.IADD R181, R181, 0x1, R108 ;  /* 0x00000001b5b57824 */ /* 0x000fe400078e026c */
[C---:B------:R-:W-:Y:S02]  /*5780*/  IMAD.IADD R178, R108.reuse, 0x1, R180 ;  /* 0x000000016cb27824 */ /* 0x040fe400078e02b4 */
[C---:B------:R-:W-:Y:S02]  /*5790*/  IMAD.IADD R176, R108.reuse, 0x1, R177 ;  /* 0x000000016cb07824 */ /* 0x040fe400078e02b1 */
[----:B------:R-:W-:Y:S01]  /*57a0*/  IMAD.IADD R174, R108, 0x1, R175 ;  /* 0x000000016cae7824 */ /* 0x000fe200078e02af */
[----:B-1----:R-:W-:Y:S01]  /*57b0*/  @P4 SEL R103, RZ, 0x1, !P1 ;  /* 0x00000001ff674807 */ /* 0x002fe20004800000 */
[----:B---3--:R-:W-:Y:S06]  /*57c0*/  @!P4 BRA `(.L_x_89) ;  /* 0x000000000088c947 */ /* 0x008fec0003800000 */
[----:B------:R-:W-:Y:S01]  /*57d0*/  IMAD.MOV.U32 R147, RZ, RZ, RZ ;  /* 0x000000ffff937224 */ /* 0x000fe200078e00ff */
[----:B------:R-:W-:Y:S01]  /*57e0*/  ISETP.NE.AND P1, PT, R103, RZ, PT ;  /* 0x000000ff6700720c */ /* 0x000fe20003f25270 */
[----:B------:R-:W-:Y:S01]  /*57f0*/  BSSY B0, `(.L_x_90) ;  /* 0x0000014000007945 */ /* 0x000fe20003800000 */
[----:B------:R-:W-:Y:S02]  /*5800*/  CS2R R90, SRZ ;  /* 0x00000000005a7805 */ /* 0x000fe4000001ff00 */
        /* <DEDUP_REMOVED lines=13> */
[----:B------:R-:W-:Y:S01]  /*58e0*/  CS2R R144, SRZ ;  /* 0x0000000000907805 */ /* 0x000fe2000001ff00 */
[----:B------:R-:W-:Y:S06]  /*58f0*/  @P1 BRA `(.L_x_91) ;  /* 0x00000000000c1947 */ /* 0x000fec0003800000 */
[----:B------:R-:W-:Y:S04]  /*5900*/  SHF.L.U32 R3, R167, 0x1f, RZ ;  /* 0x0000001fa7037819 */ /* 0x000fe800000006ff */
[----:B------:R-:W1:Y:S02]  /*5910*/  SYNCS.PHASECHK.TRANS64.TRYWAIT P1, [UR48+0x40], R3 ;  /* 0x00004003ff0075a7 */ /* 0x000e640008021130 */
[----:B-1----:R-:W-:Y:S05]  /*5920*/  @!P1 BRA `(.L_x_92) ;  /* 0x0000005800ec9947 */ /* 0x002fea0003800000 */
.L_x_91:
[----:B------:R-:W-:Y:S05]  /*5930*/  BSYNC B0 ;  /* 0x0000000000007941 */ /* 0x000fea0003800000 */
.L_x_90:
[----:B------:R-:W-:Y:S01]  /*5940*/  ISETP.NE.AND P1, PT, R109, RZ, PT ;  /* 0x000000ff6d00720c */ /* 0x000fe20003f25270 */
[----:B------:R-:W-:Y:S11]  /*5950*/  HFMA2 R101, -RZ, RZ, 0, 5.9604644775390625e-08 ;  /* 0x00000001ff657431 */ /* 0x000ff600000001ff */
[----:B------:R-:W-:Y:S01]  /*5960*/  @!UPT UIADD3 URZ, UPT, UPT, URZ, URZ, URZ ;  /* 0x000000fffffff290 */ /* 0x000fe2000fffe0ff */
[----:B------:R3:W1:Y:S04]  /*5970*/  @P1 LDS.128 R88, [R182+UR48+0x400] ;  /* 0x00040030b6581984 */ /* 0x0006680008000c00 */
[----:B------:R3:W1:Y:S04]  /*5980*/  @P1 LDS.128 R96, [R181+0x400] ;  /* 0x00040000b5601984 */ /* 0x0006680000000c00 */
[----:B------:R3:W1:Y:S04]  /*5990*/  @P1 LDS.128 R104, [R180+0x400] ;  /* 0x00040000b4681984 */ /* 0x0006680000000c00 */
[----:B------:R3:W1:Y:S04]  /*59a0*/  @P1 LDS.128 R112, [R178+0x400] ;  /* 0x00040000b2701984 */ /* 0x0006680000000c00 */
[----:B------:R3:W1:Y:S04]  /*59b0*/  @P1 LDS.128 R120, [R177+0x400] ;  /* 0x00040000b1781984 */ /* 0x0006680000000c00 */
[----:B------:R3:W1:Y:S04]  /*59c0*/  @P1 LDS.128 R128, [R176+0x400] ;  /* 0x00040000b0801984 */ /* 0x0006680000000c00 */
[----:B------:R3:W1:Y:S04]  /*59d0*/  @P1 LDS.128 R136, [R175+0x400] ;  /* 0x00040000af881984 */ /* 0x0006680000000c00 */
[----:B------:R3:W1:Y:S02]  /*59e0*/  @P1 LDS.128 R144, [R174+0x400] ;  /* 0x00040000ae901984 */ /* 0x0006640000000c00 */
.L_x_89:
[----:B------:R-:W-:Y:S05]  /*59f0*/  BSYNC B1 ;  /* 0x0000000000017941 */ /* 0x000fea0003800000 */
.L_x_88:
[----:B-1----:R-:W-:Y:S04]  /*5a00*/  SHF.R.U32.HI R3, RZ, 0x15, R80 ;  /* 0x00000015ff037819 */ /* 0x002fe80000011650 */
[----:B------:R-:W-:Y:S01]  /*5a10*/  LOP3.LUT P1, RZ, R3, 0x3, R162, 0x48, !PT ;  /* 0x0000000303ff7812 */ /* 0x000fe200078248a2 */
[----:B------:R-:W-:Y:S01]  /*5a20*/  @!UPT UIADD3 URZ, UPT, UPT, URZ, URZ, URZ ;  /* 0x000000fffffff290 */ /* 0x000fe2000fffe0ff */
[----:B----4-:R-:W-:Y:S11]  /*5a30*/  @P0 BRA `(.L_x_93) ;  /* 0x0000000000080947 */ /* 0x010ff60003800000 */
[----:B------:R-:W1:Y:S02]  /*5a40*/  SYNCS.PHASECHK.TRANS64.TRYWAIT P0, [R87+URZ+0xb0], R0 ;  /* 0x0000b000570075a7 */ /* 0x000e6400080011ff */
[----:B-1----:R-:W-:Y:S05]  /*5a50*/  @!P0 BRA `(.L_x_94) ;  /* 0x0000005800b88947 */ /* 0x002fea0003800000 */
.L_x_93:
[----:B------:R-:W-:Y:S05]  /*5a60*/  @!P1 BRA `(.L_x_95) ;  /* 0x0000000000409947 */ /* 0x000fea0003800000 */
[----:B------:R-:W4:Y:S01]  /*5a70*/  LDCU.64 UR8, c[0x4][0x70] ;  /* 0x01000e00ff0877ac */ /* 0x000f220008000a00 */
[----:B------:R-:W-:Y:S01]  /*5a80*/  MOV R3, 0x0 ;  /* 0x0000000000037802 */ /* 0x000fe20000000f00 */
[----:B------:R-:W-:Y:S02]  /*5a90*/  HFMA2 R12, -RZ, RZ, 0, 5.9604644775390625e-08 ;  /* 0x00000001ff0c7431 */ /* 0x000fe400000001ff */
[----:B------:R-:W-:Y:S02]  /*5aa0*/  IMAD.MOV.U32 R8, RZ, RZ, 0x192 ;  /* 0x00000192ff087424 */ /* 0x000fe400078e00ff */
[----:B------:R-:W-:Y:S01]  /*5ab0*/  IMAD.MOV.U32 R13, RZ, RZ, RZ ;  /* 0x000000ffff0d7224 */ /* 0x000fe200078e00ff */
[----:B------:R-:W5:Y:S01]  /*5ac0*/  LDCU.64 UR6, c[0x4][0x78] ;  /* 0x01000f00ff0677ac */ /* 0x000f620008000a00 */
[----:B------:R-:W1:Y:S01]  /*5ad0*/  LDC.64 R2, c[0x4][R3] ;  /* 0x0100000003027b82 */ /* 0x000e620000000a00 */
[----:B------:R-:W2:Y:S01]  /*5ae0*/  LDCU.64 UR4, c[0x4][0x10] ;  /* 0x01000200ff0477ac */ /* 0x000ea20008000a00 */
[----:B----4-:R-:W-:Y:S01]  /*5af0*/  MOV R5, UR9 ;  /* 0x0000000900057c02 */ /* 0x010fe20008000f00 */
[----:B------:R-:W-:Y:S01]  /*5b00*/  IMAD.U32 R4, RZ, RZ, UR8 ;  /* 0x00000008ff047e24 */ /* 0x000fe2000f8e00ff */
[----:B-----5:R-:W-:Y:S01]  /*5b10*/  MOV R7, UR7 ;  /* 0x0000000700077c02 */ /* 0x020fe20008000f00 */
[----:B------:R-:W-:Y:S01]  /*5b20*/  IMAD.U32 R6, RZ, RZ, UR6 ;  /* 0x00000006ff067e24 */ /* 0x000fe2000f8e00ff */
[----:B--2---:R-:W-:Y:S01]  /*5b30*/  MOV R11, UR5 ;  /* 0x00000005000b7c02 */ /* 0x004fe20008000f00 */
[----:B------:R-:W-:Y:S02]  /*5b40*/  IMAD.U32 R10, RZ, RZ, UR4 ;  /* 0x00000004ff0a7e24 */ /* 0x000fe4000f8e00ff */
[----:B------:R-:W-:Y:S07]  /*5b50*/  LEPC R20, `(.L_x_95) ;  /* 0x000000001014794e */ /* 0x000fee0000000000 */
[----:B-1-3--:R-:W-:Y:S05]  /*5b60*/  CALL.ABS.NOINC R2 ;  /* 0x0000000002007343 */ /* 0x00afea0003c00000 */
.L_x_95:
[----:B------:R-:W-:Y:S01]  /*5b70*/  SHF.L.U32 R82, R88, 0x10, RZ ;  /* 0x0000001058527819 */ /* 0x000fe200000006ff */
[----:B------:R-:W-:Y:S05]  /*5b80*/  WARPSYNC.ALL ;  /* 0x0000000000007948 */ /* 0x000fea0003800000 */
[----:B------:R-:W-:Y:S01]  /*5b90*/  R2UR UR4, R80 ;  /* 0x00000000500472ca */ /* 0x000fe200000e0000 */
[----:B------:R-:W-:Y:S01]  /*5ba0*/  BSSY.RECONVERGENT B0, `(.L_x_96) ;  /* 0x00000fc000007945 */ /* 0x000fe20003800200 */
[----:B------:R-:W-:Y:S02]  /*5bb0*/  LOP3.LUT R83, R88, 0xffff0000, RZ, 0xc0, !PT ;  /* 0xffff000058537812 */ /* 0x000fe400078ec0ff */
[----:B------:R-:W-:Y:S02]  /*5bc0*/  LOP3.LUT R84, R89, 0xffff0000, RZ, 0xc0, !PT ;  /* 0xffff000059547812 */ /* 0x000fe400078ec0ff */
[C---:B------:R-:W-:Y:S02]  /*5bd0*/  SHF.L.U32 R85, R107.reuse, 0x10, RZ ;  /* 0x000000106b557819 */ /* 0x040fe400000006ff */
[----:B------:R-:W-:Y:S02]  /*5be0*/  LOP3.LUT R86, R107, 0xffff0000, RZ, 0xc0, !PT ;  /* 0xffff00006b567812 */ /* 0x000fe400078ec0ff */
[----:B------:R-:W-:Y:S03]  /*5bf0*/  ISETP.NE.AND P0, PT, R170, RZ, PT ;  /* 0x000000ffaa00720c */ /* 0x000fe60003f05270 */
[----:B------:R-:W1:Y:S02]  /*5c00*/  LDTM.x64 R4, tmem[UR4] ;  /* 0x00000004000479ee */ /* 0x000e640008340000 */
[C---:B-12---:R-:W-:Y:S01]  /*5c10*/  FMUL R0, R78.reuse, R4 ;  /* 0x000000044e007220 */ /* 0x046fe20000400000 */
[C---:B------:R-:W-:Y:S01]  /*5c20*/  FMUL R2, R78.reuse, R5 ;  /* 0x000000054e027220 */ /* 0x040fe20000400000 */
[C---:B------:R-:W-:Y:S01]  /*5c30*/  FMUL R3, R78.reuse, R6 ;  /* 0x000000064e037220 */ /* 0x040fe20000400000 */
[----:B------:R-:W-:Y:S01]  /*5c40*/  FMUL R7, R78, R7 ;  /* 0x000000074e077220 */ /* 0x000fe20000400000 */
[----:B------:R-:W-:Y:S01]  /*5c50*/  FFMA R0, R81, R82, R0 ;  /* 0x0000005251007223 */ /* 0x000fe20000000000 */
[----:B------:R-:W-:Y:S01]  /*5c60*/  SHF.L.U32 R82, R89, 0x10, RZ ;  /* 0x0000001059527819 */ /* 0x000fe200000006ff */
[C---:B------:R-:W-:Y:S01]  /*5c70*/  FFMA R2, R81.reuse, R83, R2 ;  /* 0x0000005351027223 */ /* 0x040fe20000000002 */
[----:B------:R-:W-:Y:S01]  /*5c80*/  SHF.L.U32 R83, R90, 0x10, RZ ;  /* 0x000000105a537819 */ /* 0x000fe200000006ff */
[C---:B------:R-:W-:Y:S01]  /*5c90*/  FMUL R4, R78.reuse, R8 ;  /* 0x000000084e047220 */ /* 0x040fe20000400000 */
[----:B------:R-:W-:Y:S01]  /*5ca0*/  FMUL R5, R78, R9 ;  /* 0x000000094e057220 */ /* 0x000fe20000400000 */
[C---:B------:R-:W-:Y:S01]  /*5cb0*/  FFMA R3, R81.reuse, R82, R3 ;  /* 0x0000005251037223 */ /* 0x040fe20000000003 */
[----:B------:R-:W-:Y:S01]  /*5cc0*/  LOP3.LUT R82, R90, 0xffff0000, RZ, 0xc0, !PT ;  /* 0xffff00005a527812 */ /* 0x000fe200078ec0ff */
[----:B------:R-:W-:Y:S01]  /*5cd0*/  FFMA R7, R81, R84, R7 ;  /* 0x0000005451077223 */ /* 0x000fe20000000007 */
[----:B------:R-:W-:Y:S01]  /*5ce0*/  LOP3.LUT R84, R91, 0xffff0000, RZ, 0xc0, !PT ;  /* 0xffff00005b547812 */ /* 0x000fe200078ec0ff */
[----:B------:R-:W-:Y:S01]  /*5cf0*/  FFMA R4, R81, R83, R4 ;  /* 0x0000005351047223 */ /* 0x000fe20000000004 */
[----:B------:R-:W-:Y:S01]  /*5d00*/  SHF.L.U32 R83, R91, 0x10, RZ ;  /* 0x000000105b537819 */ /* 0x000fe200000006ff */
[----:B------:R-:W-:Y:S01]  /*5d10*/  FMUL R6, R78, R10 ;  /* 0x0000000a4e067220 */ /* 0x000fe20000400000 */
[----:B------:R-:W-:Y:S01]  /*5d20*/  F2FP.BF16.F32.PACK_AB R92, R2, R0 ;  /* 0x00000000025c723e */ /* 0x000fe200000010ff */
[----:B------:R-:W-:Y:S01]  /*5d30*/  FMUL R11, R78, R11 ;  /* 0x0000000b4e0b7220 */ /* 0x000fe20000400000 */
[----:B------:R-:W-:Y:S01]  /*5d40*/  F2FP.BF16.F32.PACK_AB R93, R7, R3 ;  /* 0x00000003075d723e */ /* 0x000fe200000010ff */
[C---:B------:R-:W-:Y:S01]  /*5d50*/  FFMA R5, R81.reuse, R82, R5 ;  /* 0x0000005251057223 */ /* 0x040fe20000000005 */
[----:B------:R-:W-:Y:S01]  /*5d60*/  SHF.L.U32 R82, R96, 0x10, RZ ;  /* 0x0000001060527819 */ /* 0x000fe200000006ff */
[----:B------:R-:W-:Y:S01]  /*5d70*/  FFMA R6, R81, R83, R6 ;  /* 0x0000005351067223 */ /* 0x000fe20000000006 */
[----:B------:R-:W-:Y:S01]  /*5d80*/  SHF.L.U32 R83, R98, 0x10, RZ ;  /* 0x0000001062537819 */ /* 0x000fe200000006ff */
[----:B------:R-:W-:Y:S01]  /*5d90*/  FMUL R8, R78, R12 ;  /* 0x0000000c4e087220 */ /* 0x000fe20000400000 */
[----:B------:R-:W-:Y:S01]  /*5da0*/  F2FP.BF16.F32.PACK_AB R94, R5, R4 ;  /* 0x00000004055e723e */ /* 0x000fe200000010ff */
[C---:B------:R-:W-:Y:S01]  /*5db0*/  FFMA R11, R81.reuse, R84, R11 ;  /* 0x00000054510b7223 */ /* 0x040fe2000000000b */
[----:B------:R-:W-:Y:S01]  /*5dc0*/  LOP3.LUT R84, R96, 0xffff0000, RZ, 0xc0, !PT ;  /* 0xffff000060547812 */ /* 0x000fe200078ec0ff */
[C---:B------:R-:W-:Y:S01]  /*5dd0*/  FMUL R9, R78.reuse, R13 ;  /* 0x0000000d4e097220 */ /* 0x040fe20000400000 */
[----:B------:R-:W-:Y:S01]  /*5de0*/  FFMA R8, R81, R82, R8 ;  /* 0x0000005251087223 */ /* 0x000fe20000000008 */
[----:B------:R-:W-:Y:S01]  /*5df0*/  SHF.L.U32 R82, R97, 0x10, RZ ;  /* 0x0000001061527819 */ /* 0x000fe200000006ff */
[C---:B------:R-:W-:Y:S01]  /*5e00*/  FMUL R10, R78.reuse, R14 ;  /* 0x0000000e4e0a7220 */ /* 0x040fe20000400000 */
[----:B------:R-:W-:Y:S01]  /*5e10*/  F2FP.BF16.F32.PACK_AB R95, R11, R6 ;  /* 0x000000060b5f723e */ /* 0x000fe200000010ff */
[----:B------:R-:W-:Y:S01]  /*5e20*/  FFMA R9, R81, R84, R9 ;  /* 0x0000005451097223 */ /* 0x000fe20000000009 */
[----:B------:R-:W-:Y:S01]  /*5e30*/  LOP3.LUT R84, R97, 0xffff0000, RZ, 0xc0, !PT ;  /* 0xffff000061547812 */ /* 0x000fe200078ec0ff */
[----:B------:R-:W-:Y:S01]  /*5e40*/  FMUL R15, R78, R15 ;  /* 0x0000000f4e0f7220 */ /* 0x000fe20000400000 */
[----:B------:R-:W-:Y:S01]  /*5e50*/  FFMA R10, R81, R82, R10 ;  /* 0x00000052510a7223 */ /* 0x000fe2000000000a */
[----:B------:R-:W-:Y:S01]  /*5e60*/  LOP3.LUT R82, R98, 0xffff0000, RZ, 0xc0, !PT ;  /* 0xffff000062527812 */ /* 0x000fe200078ec0ff */
[C---:B------:R-:W-:Y:S01]  /*5e70*/  FMUL R12, R78.reuse, R16 ;  /* 0x000000104e0c7220 */ /* 0x040fe20000400000 */
[----:B------:R-:W-:Y:S01]  /*5e80*/  F2FP.BF16.F32.PACK_AB R116, R9, R8 ;  /* 0x000000080974723e */ /* 0x000fe200000010ff */
[----:B------:R-:W-:Y:S01]  /*5e90*/  FMUL R13, R78, R17 ;  /* 0x000000114e0d7220 */ /* 0x000fe20000400000 */
[----:B------:R-:W-:Y:S01]  /*5ea0*/  FFMA R15, R81, R84, R15 ;  /* 0x00000054510f7223 */ /* 0x000fe2000000000f */
[----:B------:R-:W-:Y:S01]  /*5eb0*/  LOP3.LUT R84, R99, 0xffff0000, RZ, 0xc0, !PT ;  /* 0xffff000063547812 */ /* 0x000fe200078ec0ff */
[----:B------:R-:W-:Y:S01]  /*5ec0*/  FFMA R12, R81, R83, R12 ;  /* 0x00000053510c7223 */ /* 0x000fe2000000000c */
[----:B------:R-:W-:Y:S01]  /*5ed0*/  SHF.L.U32 R83, R99, 0x10, RZ ;  /* 0x0000001063537819 */ /* 0x000fe200000006ff */
[----:B------:R-:W-:Y:S01]  /*5ee0*/  FFMA R13, R81, R82, R13 ;  /* 0x00000052510d7223 */ /* 0x000fe2000000000d */
[----:B------:R-:W-:Y:S01]  /*5ef0*/  SHF.L.U32 R82, R104, 0x10, RZ ;  /* 0x0000001068527819 */ /* 0x000fe200000006ff */
[C---:B------:R-:W-:Y:S01]  /*5f00*/  FMUL R14, R78.reuse, R18 ;  /* 0x000000124e0e7220 */ /* 0x040fe20000400000 */
[----:B------:R-:W-:Y:S01]  /*5f10*/  F2FP.BF16.F32.PACK_AB R117, R15, R10 ;  /* 0x0000000a0f75723e */ /* 0x000fe200000010ff */
[C---:B------:R-:W-:Y:S01]  /*5f20*/  FMUL R19, R78.reuse, R19 ;  /* 0x000000134e137220 */ /* 0x040fe20000400000 */
[----:B------:R-:W-:Y:S01]  /*5f30*/  F2FP.BF16.F32.PACK_AB R118, R13, R12 ;  /* 0x0000000c0d76723e */ /* 0x000fe200000010ff */
[----:B------:R-:W-:Y:S01]  /*5f40*/  FMUL R16, R78, R20 ;  /* 0x000000144e107220 */ /* 0x000fe20000400000 */
[C---:B------:R-:W-:Y:S01]  /*5f50*/  FFMA R14, R81.reuse, R83, R14 ;  /* 0x00000053510e7223 */ /* 0x040fe2000000000e */
[----:B------:R-:W-:Y:S01]  /*5f60*/  SHF.L.U32 R83, R106, 0x10, RZ ;  /* 0x000000106a537819 */ /* 0x000fe200000006ff */
[C---:B------:R-:W-:Y:S01]  /*5f70*/  FFMA R19, R81.reuse, R84, R19 ;  /* 0x0000005451137223 */ /* 0x040fe20000000013 */
[----:B------:R-:W-:Y:S01]  /*5f80*/  LOP3.LUT R84, R104, 0xffff0000, RZ, 0xc0, !PT ;  /* 0xffff000068547812 */ /* 0x000fe200078ec0ff */
[----:B------:R-:W-:Y:S01]  /*5f90*/  FFMA R16, R81, R82, R16 ;  /* 0x0000005251107223 */ /* 0x000fe20000000010 */
[----:B------:R-:W-:Y:S01]  /*5fa0*/  SHF.L.U32 R82, R105, 0x10, RZ ;  /* 0x0000001069527819 */ /* 0x000fe200000006ff */
[C---:B------:R-:W-:Y:S01]  /*5fb0*/  FMUL R17, R78.reuse, R21 ;  /* 0x000000154e117220 */ /* 0x040fe20000400000 */
[----:B------:R-:W-:Y:S01]  /*5fc0*/  F2FP.BF16.F32.PACK_AB R119, R19, R14 ;  /* 0x0000000e1377723e */ /* 0x000fe200000010ff */
[C---:B------:R-:W-:Y:S01]  /*5fd0*/  FMUL R18, R78.reuse, R22 ;  /* 0x000000164e127220 */ /* 0x040fe20000400000 */
[----:B------:R-:W-:Y:S01]  /*5fe0*/  FMUL R23, R78, R23 ;  /* 0x000000174e177220 */ /* 0x000fe20000400000 */
[C---:B------:R-:W-:Y:S01]  /*5ff0*/  FFMA R17, R81.reuse, R84, R17 ;  /* 0x0000005451117223 */ /* 0x040fe20000000011 */
[----:B------:R-:W-:Y:S01]  /*6000*/  LOP3.LUT R84, R106, 0xffff0000, RZ, 0xc0, !PT ;  /* 0xffff00006a547812 */ /* 0x000fe200078ec0ff */
[----:B------:R-:W-:Y:S01]  /*6010*/  FFMA R18, R81, R82, R18 ;  /* 0x0000005251127223 */ /* 0x000fe20000000012 */
[----:B------:R-:W-:Y:S01]  /*6020*/  LOP3.LUT R82, R105, 0xffff0000, RZ, 0xc0, !PT ;  /* 0xffff000069527812 */ /* 0x000fe200078ec0ff */
[C---:B------:R-:W-:Y:S01]  /*6030*/  FMUL R20, R78.reuse, R24 ;  /* 0x000000184e147220 */ /* 0x040fe20000400000 */
[----:B------:R-:W-:Y:S01]  /*6040*/  F2FP.BF16.F32.PACK_AB R124, R17, R16 ;  /* 0x00000010117c723e */ /* 0x000fe200000010ff */
[C---:B------:R-:W-:Y:S01]  /*6050*/  FMUL R21, R78.reuse, R25 ;  /* 0x000000194e157220 */ /* 0x040fe20000400000 */
[----:B------:R-:W-:Y:S01]  /*6060*/  FMUL R22, R78, R26 ;  /* 0x0000001a4e167220 */ /* 0x000fe20000400000 */
[C---:B------:R-:W-:Y:S01]  /*6070*/  FFMA R23, R81.reuse, R82, R23 ;  /* 0x0000005251177223 */ /* 0x040fe20000000017 */
[----:B------:R-:W-:Y:S01]  /*6080*/  SHF.L.U32 R82, R112, 0x10, RZ ;  /* 0x0000001070527819 */ /* 0x000fe200000006ff */
[C---:B------:R-:W-:Y:S01]  /*6090*/  FMUL R27, R78.reuse, R27 ;  /* 0x0000001b4e1b7220 */ /* 0x040fe20000400000 */
[----:B------:R-:W-:Y:S01]  /*60a0*/  FFMA R20, R81, R83, R20 ;  /* 0x0000005351147223 */ /* 0x000fe20000000014 */
[----:B------:R-:W-:Y:S01]  /*60b0*/  SHF.L.U32 R83, R113, 0x10, RZ ;  /* 0x0000001071537819 */ /* 0x000fe200000006ff */
[----:B------:R-:W-:Y:S01]  /*60c0*/  FMUL R24, R78, R28 ;  /* 0x0000001c4e187220 */ /* 0x000fe20000400000 */
[----:B------:R-:W-:Y:S01]  /*60d0*/  F2FP.BF16.F32.PACK_AB R125, R23, R18 ;  /* 0x00000012177d723e */ /* 0x000fe200000010ff */
[C---:B------:R-:W-:Y:S01]  /*60e0*/  FFMA R21, R81.reuse, R84, R21 ;  /* 0x0000005451157223 */ /* 0x040fe20000000015 */
[----:B------:R-:W-:Y:S01]  /*60f0*/  LOP3.LUT R84, R112, 0xffff0000, RZ, 0xc0, !PT ;  /* 0xffff000070547812 */ /* 0x000fe200078ec0ff */
[----:B------:R-:W-:Y:S01]  /*6100*/  FFMA R22, R81, R85, R22 ;  /* 0x0000005551167223 */ /* 0x000fe20000000016 */
[----:B------:R-:W-:Y:S01]  /*6110*/  SHF.L.U32 R85, R115, 0x10, RZ ;  /* 0x0000001073557819 */ /* 0x000fe200000006ff */
[----:B------:R-:W-:Y:S01]  /*6120*/  FFMA R27, R81, R86, R27 ;  /* 0x00000056511b7223 */ /* 0x000fe2000000001b */
[----:B------:R-:W-:Y:S01]  /*6130*/  F2FP.BF16.F32.PACK_AB R126, R21, R20 ;  /* 0x00000014157e723e */ /* 0x000fe200000010ff */
[----:B------:R-:W-:Y:S01]  /*6140*/  FFMA R24, R81, R82, R24 ;  /* 0x0000005251187223 */ /* 0x000fe20000000018 */
[----:B------:R-:W-:Y:S01]  /*6150*/  LOP3.LUT R82, R113, 0xffff0000, RZ, 0xc0, !PT ;  /* 0xffff000071527812 */ /* 0x000fe200078ec0ff */
[C---:B------:R-:W-:Y:S01]  /*6160*/  FMUL R25, R78.reuse, R29 ;  /* 0x0000001d4e197220 */ /* 0x040fe20000400000 */
[----:B------:R-:W-:Y:S01]  /*6170*/  F2FP.BF16.F32.PACK_AB R127, R27, R22 ;  /* 0x000000161b7f723e */ /* 0x000fe200000010ff */
[C---:B------:R-:W-:Y:S01]  /*6180*/  FMUL R26, R78.reuse, R30 ;  /* 0x0000001e4e1a7220 */ /* 0x040fe20000400000 */
[----:B------:R-:W-:Y:S01]  /*6190*/  LOP3.LUT R86, R147, 0xffff0000, RZ, 0xc0, !PT ;  /* 0xffff000093567812 */ /* 0x000fe200078ec0ff */
[----:B------:R-:W-:Y:S01]  /*61a0*/  FMUL R31, R78, R31 ;  /* 0x0000001f4e1f7220 */ /* 0x000fe20000400000 */
[----:B------:R-:W-:Y:S01]  /*61b0*/  FFMA R25, R81, R84, R25 ;  /* 0x0000005451197223 */ /* 0x000fe20000000019 */
[----:B------:R-:W-:Y:S01]  /*61c0*/  LOP3.LUT R84, R115, 0xffff0000, RZ, 0xc0, !PT ;  /* 0xffff000073547812 */ /* 0x000fe200078ec0ff */
[C---:B------:R-:W-:Y:S01]  /*61d0*/  FFMA R26, R81.reuse, R83, R26 ;  /* 0x00000053511a7223 */ /* 0x040fe2000000001a */
[C---:B------:R-:W-:Y:S01]  /*61e0*/  SHF.L.U32 R83, R114.reuse, 0x10, RZ ;  /* 0x0000001072537819 */ /* 0x040fe200000006ff */
[C---:B------:R-:W-:Y:S01]  /*61f0*/  FFMA R31, R81.reuse, R82, R31 ;  /* 0x00000052511f7223 */ /* 0x040fe2000000001f */
[----:B------:R-:W-:Y:S01]  /*6200*/  LOP3.LUT R82, R114, 0xffff0000, RZ, 0xc0, !PT ;  /* 0xffff000072527812 */ /* 0x000fe200078ec0ff */
[C---:B------:R-:W-:Y:S01]  /*6210*/  FMUL R28, R78.reuse, R32 ;  /* 0x000000204e1c7220 */ /* 0x040fe20000400000 */
[C---:B------:R-:W-:Y:S01]  /*6220*/  FMUL R29, R78.reuse, R33 ;  /* 0x000000214e1d7220 */ /* 0x040fe20000400000 */
[C---:B------:R-:W-:Y:S01]  /*6230*/  FMUL R30, R78.reuse, R34 ;  /* 0x000000224e1e7220 */ /* 0x040fe20000400000 */
[----:B------:R-:W-:Y:S01]  /*6240*/  FMUL R35, R78, R35 ;  /* 0x000000234e237220 */ /* 0x000fe20000400000 */
[----:B------:R-:W-:Y:S01]  /*6250*/  FFMA R28, R81, R83, R28 ;  /* 0x00000053511c7223 */ /* 0x000fe2000000001c */
[----:B------:R-:W-:Y:S01]  /*6260*/  SHF.L.U32 R83, R121, 0x10, RZ ;  /* 0x0000001079537819 */ /* 0x000fe200000006ff */
[C---:B------:R-:W-:Y:S01]  /*6270*/  FFMA R29, R81.reuse, R82, R29 ;  /* 0x00000052511d7223 */ /* 0x040fe2000000001d */
[C---:B------:R-:W-:Y:S01]  /*6280*/  SHF.L.U32 R82, R120.reuse, 0x10, RZ ;  /* 0x0000001078527819 */ /* 0x040fe200000006ff */
[----:B------:R-:W-:Y:S01]  /*6290*/  FFMA R30, R81, R85, R30 ;  /* 0x00000055511e7223 */ /* 0x000fe2000000001e */
[----:B------:R-:W-:Y:S01]  /*62a0*/  SHF.L.U32 R85, R123, 0x10, RZ ;  /* 0x000000107b557819 */ /* 0x000fe200000006ff */
[C---:B------:R-:W-:Y:S01]  /*62b0*/  FFMA R35, R81.reuse, R84, R35 ;  /* 0x0000005451237223 */ /* 0x040fe20000000023 */
[----:B------:R-:W-:Y:S01]  /*62c0*/  LOP3.LUT R84, R120, 0xffff0000, RZ, 0xc0, !PT ;  /* 0xffff000078547812 */ /* 0x000fe200078ec0ff */
[C---:B------:R-:W-:Y:S01]  /*62d0*/  FMUL R32, R78.reuse, R36 ;  /* 0x000000244e207220 */ /* 0x040fe20000400000 */
[C---:B------:R-:W-:Y:S01]  /*62e0*/  FMUL R33, R78.reuse, R37 ;  /* 0x000000254e217220 */ /* 0x040fe20000400000 */
[----:B------:R-:W-:Y:S01]  /*62f0*/  FMUL R34, R78, R38 ;  /* 0x000000264e227220 */ /* 0x000fe20000400000 */
[----:B------:R1:W-:Y:S01]  /*6300*/  STS.128 [R182+UR48+0x400], R92 ;  /* 0x0004005cb6007988 */ /* 0x0003e20008000c30 */
[----:B------:R-:W-:Y:S01]  /*6310*/  FFMA R32, R81, R82, R32 ;  /* 0x0000005251207223 */ /* 0x000fe20000000020 */
[----:B------:R-:W-:Y:S01]  /*6320*/  LOP3.LUT R82, R121, 0xffff0000, RZ, 0xc0, !PT ;  /* 0xffff000079527812 */ /* 0x000fe200078ec0ff */
[C---:B------:R-:W-:Y:S01]  /*6330*/  FFMA R33, R81.reuse, R84, R33 ;  /* 0x0000005451217223 */ /* 0x040fe20000000021 */
[----:B------:R-:W-:Y:S01]  /*6340*/  LOP3.LUT R84, R122, 0xffff0000, RZ, 0xc0, !PT ;  /* 0xffff00007a547812 */ /* 0x000fe200078ec0ff */
[----:B------:R-:W-:Y:S01]  /*6350*/  FMUL R39, R78, R39 ;  /* 0x000000274e277220 */ /* 0x000fe20000400000 */
[C---:B------:R-:W-:Y:S01]  /*6360*/  FFMA R34, R81.reuse, R83, R34 ;  /* 0x0000005351227223 */ /* 0x040fe20000000022 */
[----:B------:R-:W-:Y:S01]  /*6370*/  SHF.L.U32 R83, R122, 0x10, RZ ;  /* 0x000000107a537819 */ /* 0x000fe200000006ff */
[C---:B------:R-:W-:Y:S01]  /*6380*/  FMUL R36, R78.reuse, R40 ;  /* 0x000000284e247220 */ /* 0x040fe20000400000 */
[----:B------:R-:W-:Y:S01]  /*6390*/  FFMA R39, R81, R82, R39 ;  /* 0x0000005251277223 */ /* 0x000fe20000000027 */
[----:B------:R-:W-:Y:S01]  /*63a0*/  LOP3.LUT R82, R123, 0xffff0000, RZ, 0xc0, !PT ;  /* 0xffff00007b527812 */ /* 0x000fe200078ec0ff */
[C---:B------:R-:W-:Y:S01]  /*63b0*/  FMUL R37, R78.reuse, R41 ;  /* 0x000000294e257220 */ /* 0x040fe20000400000 */
[C---:B------:R-:W-:Y:S01]  /*63c0*/  FMUL R38, R78.reuse, R42 ;  /* 0x0000002a4e267220 */ /* 0x040fe20000400000 */
[----:B------:R-:W-:Y:S01]  /*63d0*/  FMUL R43, R78, R43 ;  /* 0x0000002b4e2b7220 */ /* 0x000fe20000400000 */
[C---:B------:R-:W-:Y:S01]  /*63e0*/  FFMA R36, R81.reuse, R83, R36 ;  /* 0x0000005351247223 */ /* 0x040fe20000000024 */
[C---:B------:R-:W-:Y:S01]  /*63f0*/  SHF.L.U32 R83, R128.reuse, 0x10, RZ ;  /* 0x0000001080537819 */ /* 0x040fe200000006ff */
[----:B------:R2:W-:Y:S01]  /*6400*/  STS.128 [R181+0x400], R116 ;  /* 0x00040074b5007388 */ /* 0x0005e20000000c00 */
[----:B------:R-:W-:Y:S01]  /*6410*/  FFMA R37, R81, R84, R37 ;  /* 0x0000005451257223 */ /* 0x000fe20000000025 */
[----:B------:R-:W-:Y:S01]  /*6420*/  LOP3.LUT R84, R129, 0xffff0000, RZ, 0xc0, !PT ;  /* 0xffff000081547812 */ /* 0x000fe200078ec0ff */
[----:B------:R-:W-:Y:S01]  /*6430*/  FFMA R38, R81, R85, R38 ;  /* 0x0000005551267223 */ /* 0x000fe20000000026 */
[----:B------:R-:W-:Y:S01]  /*6440*/  SHF.L.U32 R85, R129, 0x10, RZ ;  /* 0x0000001081557819 */ /* 0x000fe200000006ff */
        /* <DEDUP_REMOVED lines=8> */
[----:B------:R4:W-:Y:S01]  /*64d0*/  STS.128 [R180+0x400], R124 ;  /* 0x0004007cb4007388 */ /* 0x0009e20000000c00 */
[C---:B------:R-:W-:Y:S01]  /*64e0*/  FFMA R41, R81.reuse, R82, R41 ;  /* 0x0000005251297223 */ /* 0x040fe20000000029 */
[C---:B------:R-:W-:Y:S01]  /*64f0*/  SHF.L.U32 R82, R130.reuse, 0x10, RZ ;  /* 0x0000001082527819 */ /* 0x040fe200000006ff */
[----:B------:R-:W-:Y:S01]  /*6500*/  FFMA R42, R81, R85, R42 ;  /* 0x00000055512a7223 */ /* 0x000fe2000000002a */
[----:B------:R-:W-:Y:S01]  /*6510*/  SHF.L.U32 R85, R137, 0x10, RZ ;  /* 0x0000001089557819 */ /* 0x000fe200000006ff */
[----:B------:R-:W-:Y:S01]  /*6520*/  FFMA R47, R81, R84, R47 ;  /* 0x00000054512f7223 */ /* 0x000fe2000000002f */
[----:B------:R-:W-:Y:S01]  /*6530*/  LOP3.LUT R84, R130, 0xffff0000, RZ, 0xc0, !PT ;  /* 0xffff000082547812 */ /* 0x000fe200078ec0ff */
[C---:B------:R-:W-:Y:S01]  /*6540*/  FMUL R44, R78.reuse, R48 ;  /* 0x000000304e2c7220 */ /* 0x040fe20000400000 */
[----:B-1----:R-:W-:Y:S01]  /*6550*/  F2FP.BF16.F32.PACK_AB R92, R25, R24 ;  /* 0x00000018195c723e */ /* 0x002fe200000010ff */
[C---:B------:R-:W-:Y:S01]  /*6560*/  FMUL R45, R78.reuse, R49 ;  /* 0x000000314e2d7220 */ /* 0x040fe20000400000 */
[----:B------:R-:W-:Y:S01]  /*6570*/  F2FP.BF16.F32.PACK_AB R93, R31, R26 ;  /* 0x0000001a1f5d723e */ /* 0x000fe200000010ff */
[----:B------:R-:W-:Y:S01]  /*6580*/  FMUL R46, R78, R50 ;  /* 0x000000324e2e7220 */ /* 0x000fe20000400000 */
[----:B------:R-:W-:Y:S01]  /*6590*/  F2FP.BF16.F32.PACK_AB R94, R29, R28 ;  /* 0x0000001c1d5e723e */ /* 0x000fe200000010ff */
[----:B------:R-:W-:Y:S01]  /*65a0*/  FFMA R44, R81, R82, R44 ;  /* 0x00000052512c7223 */ /* 0x000fe2000000002c */
[----:B------:R-:W-:Y:S01]  /*65b0*/  LOP3.LUT R82, R131, 0xffff0000, RZ, 0xc0, !PT ;  /* 0xffff000083527812 */ /* 0x000fe200078ec0ff */
[----:B------:R-:W-:Y:S01]  /*65c0*/  FFMA R45, R81, R84, R45 ;  /* 0x00000054512d7223 */ /* 0x000fe2000000002d */
[----:B------:R-:W-:Y:S01]  /*65d0*/  LOP3.LUT R84, R136, 0xffff0000, RZ, 0xc0, !PT ;  /* 0xffff000088547812 */ /* 0x000fe200078ec0ff */
[----:B------:R-:W-:Y:S01]  /*65e0*/  FMUL R51, R78, R51 ;  /* 0x000000334e337220 */ /* 0x000fe20000400000 */
[----:B------:R-:W-:Y:S01]  /*65f0*/  F2FP.BF16.F32.PACK_AB R95, R35, R30 ;  /* 0x0000001e235f723e */ /* 0x000fe200000010ff */
[----:B------:R-:W-:Y:S01]  /*6600*/  FFMA R46, R81, R83, R46 ;  /* 0x00000053512e7223 */ /* 0x000fe2000000002e */
[----:B------:R-:W-:Y:S01]  /*6610*/  SHF.L.U32 R83, R136, 0x10, RZ ;  /* 0x0000001088537819 */ /* 0x000fe200000006ff */
[C---:B------:R-:W-:Y:S01]  /*6620*/  FMUL R48, R78.reuse, R52 ;  /* 0x000000344e307220 */ /* 0x040fe20000400000 */
[----:B--2---:R-:W-:Y:S01]  /*6630*/  F2FP.BF16.F32.PACK_AB R116, R33, R32 ;  /* 0x000000202174723e */ /* 0x004fe200000010ff */
[----:B------:R-:W-:Y:S01]  /*6640*/  FFMA R51, R81, R82, R51 ;  /* 0x0000005251337223 */ /* 0x000fe20000000033 */
[----:B------:R-:W-:Y:S01]  /*6650*/  LOP3.LUT R82, R137, 0xffff0000, RZ, 0xc0, !PT ;  /* 0xffff000089527812 */ /* 0x000fe200078ec0ff */
[----:B------:R1:W-:Y:S01]  /*6660*/  STS.128 [R178+0x400], R92 ;  /* 0x0004005cb2007388 */ /* 0x0003e20000000c00 */
[----:B------:R-:W-:Y:S01]  /*6670*/  F2FP.BF16.F32.PACK_AB R117, R39, R34 ;  /* 0x000000222775723e */ /* 0x000fe200000010ff */
[C---:B------:R-:W-:Y:S01]  /*6680*/  FMUL R49, R78.reuse, R53 ;  /* 0x000000354e317220 */ /* 0x040fe20000400000 */
[----:B------:R-:W-:Y:S01]  /*6690*/  F2FP.BF16.F32.PACK_AB R118, R37, R36 ;  /* 0x000000242576723e */ /* 0x000fe200000010ff */
[C---:B------:R-:W-:Y:S01]  /*66a0*/  FMUL R50, R78.reuse, R54 ;  /* 0x000000364e327220 */ /* 0x040fe20000400000 */
[----:B------:R-:W-:Y:S01]  /*66b0*/  F2FP.BF16.F32.PACK_AB R119, R43, R38 ;  /* 0x000000262b77723e */ /* 0x000fe200000010ff */
[----:B------:R-:W-:Y:S01]  /*66c0*/  FMUL R55, R78, R55 ;  /* 0x000000374e377220 */ /* 0x000fe20000400000 */
[----:B----4-:R-:W-:Y:S01]  /*66d0*/  F2FP.BF16.F32.PACK_AB R124, R41, R40 ;  /* 0x00000028297c723e */ /* 0x010fe200000010ff */
[C---:B------:R-:W-:Y:S01]  /*66e0*/  FFMA R48, R81.reuse, R83, R48 ;  /* 0x0000005351307223 */ /* 0x040fe20000000030 */
[C---:B------:R-:W-:Y:S01]  /*66f0*/  FFMA R49, R81.reuse, R84, R49 ;  /* 0x0000005451317223 */ /* 0x040fe20000000031 */
[----:B------:R1:W-:Y:S01]  /*6700*/  STS.128 [R177+0x400], R116 ;  /* 0x00040074b1007388 */ /* 0x0003e20000000c00 */
[C---:B------:R-:W-:Y:S01]  /*6710*/  SHF.L.U32 R83, R138.reuse, 0x10, RZ ;  /* 0x000000108a537819 */ /* 0x040fe200000006ff */
[----:B------:R-:W-:Y:S01]  /*6720*/  FFMA R50, R81, R85, R50 ;  /* 0x0000005551327223 */ /* 0x000fe20000000032 */
[----:B------:R-:W-:Y:S01]  /*6730*/  SHF.L.U32 R85, R139, 0x10, RZ ;  /* 0x000000108b557819 */ /* 0x000fe200000006ff */
[----:B------:R-:W-:Y:S01]  /*6740*/  FFMA R55, R81, R82, R55 ;  /* 0x0000005251377223 */ /* 0x000fe20000000037 */
[----:B------:R-:W-:Y:S01]  /*6750*/  LOP3.LUT R82, R138, 0xffff0000, RZ, 0xc0, !PT ;  /* 0xffff00008a527812 */ /* 0x000fe200078ec0ff */
[C---:B------:R-:W-:Y:S01]  /*6760*/  FMUL R52, R78.reuse, R56 ;  /* 0x000000384e347220 */ /* 0x040fe20000400000 */
[----:B------:R-:W-:Y:S01]  /*6770*/  LOP3.LUT R84, R139, 0xffff0000, RZ, 0xc0, !PT ;  /* 0xffff00008b547812 */ /* 0x000fe200078ec0ff */
[C---:B------:R-:W-:Y:S01]  /*6780*/  FMUL R53, R78.reuse, R57 ;  /* 0x000000394e357220 */ /* 0x040fe20000400000 */
[C---:B------:R-:W-:Y:S01]  /*6790*/  FMUL R54, R78.reuse, R58 ;  /* 0x0000003a4e367220 */ /* 0x040fe20000400000 */
[----:B------:R-:W-:Y:S01]  /*67a0*/  FMUL R59, R78, R59 ;  /* 0x0000003b4e3b7220 */ /* 0x000fe20000400000 */
[C---:B------:R-:W-:Y:S01]  /*67b0*/  FFMA R52, R81.reuse, R83, R52 ;  /* 0x0000005351347223 */ /* 0x040fe20000000034 */
[C---:B------:R-:W-:Y:S01]  /*67c0*/  FFMA R53, R81.reuse, R82, R53 ;  /* 0x0000005251357223 */ /* 0x040fe20000000035 */
[C---:B------:R-:W-:Y:S01]  /*67d0*/  FFMA R54, R81.reuse, R85, R54 ;  /* 0x0000005551367223 */ /* 0x040fe20000000036 */
[----:B------:R-:W-:Y:S01]  /*67e0*/  FFMA R59, R81, R84, R59 ;  /* 0x00000054513b7223 */ /* 0x000fe2000000003b */
[----:B------:R-:W-:Y:S01]  /*67f0*/  SHF.L.U32 R82, R144, 0x10, RZ ;  /* 0x0000001090527819 */ /* 0x000fe200000006ff */
[----:B------:R-:W-:Y:S01]  /*6800*/  FMUL R56, R78, R60 ;  /* 0x0000003c4e387220 */ /* 0x000fe20000400000 */
[----:B------:R-:W-:Y:S01]  /*6810*/  LOP3.LUT R84, R144, 0xffff0000, RZ, 0xc0, !PT ;  /* 0xffff000090547812 */ /* 0x000fe200078ec0ff */
[C---:B------:R-:W-:Y:S01]  /*6820*/  FMUL R57, R78.reuse, R61 ;  /* 0x0000003d4e397220 */ /* 0x040fe20000400000 */
[----:B------:R-:W-:Y:S01]  /*6830*/  SHF.L.U32 R83, R145, 0x10, RZ ;  /* 0x0000001091537819 */ /* 0x000fe200000006ff */
[C---:B------:R-:W-:Y:S01]  /*6840*/  FMUL R58, R78.reuse, R62 ;  /* 0x0000003e4e3a7220 */ /* 0x040fe20000400000 */
[----:B------:R-:W-:Y:S01]  /*6850*/  F2FP.BF16.F32.PACK_AB R125, R47, R42 ;  /* 0x0000002a2f7d723e */ /* 0x000fe200000010ff */
[----:B------:R-:W-:Y:S01]  /*6860*/  FFMA R56, R81, R82, R56 ;  /* 0x0000005251387223 */ /* 0x000fe20000000038 */
[----:B------:R-:W-:Y:S01]  /*6870*/  F2FP.BF16.F32.PACK_AB R126, R45, R44 ;  /* 0x0000002c2d7e723e */ /* 0x000fe200000010ff */
[----:B------:R-:W-:Y:S01]  /*6880*/  FFMA R57, R81, R84, R57 ;  /* 0x0000005451397223 */ /* 0x000fe20000000039 */
[----:B------:R-:W-:Y:S01]  /*6890*/  F2FP.BF16.F32.PACK_AB R127, R51, R46 ;  /* 0x0000002e337f723e */ /* 0x000fe200000010ff */
[----:B------:R-:W-:Y:S01]  /*68a0*/  FFMA R58, R81, R83, R58 ;  /* 0x00000053513a7223 */ /* 0x000fe2000000003a */
[----:B------:R-:W-:Y:S01]  /*68b0*/  LOP3.LUT R82, R145, 0xffff0000, RZ, 0xc0, !PT ;  /* 0xffff000091527812 */ /* 0x000fe200078ec0ff */
[----:B------:R-:W-:Y:S01]  /*68c0*/  FMUL R63, R78, R63 ;  /* 0x0000003f4e3f7220 */ /* 0x000fe20000400000 */
[----:B------:R-:W-:Y:S01]  /*68d0*/  SHF.L.U32 R83, R146, 0x10, RZ ;  /* 0x0000001092537819 */ /* 0x000fe200000006ff */
[----:B------:R1:W-:Y:S01]  /*68e0*/  STS.128 [R176+0x400], R124 ;  /* 0x0004007cb0007388 */ /* 0x0003e20000000c00 */
[----:B------:R-:W-:Y:S01]  /*68f0*/  FMUL R60, R78, R64 ;  /* 0x000000404e3c7220 */ /* 0x000fe20000400000 */
[----:B------:R-:W-:Y:S01]  /*6900*/  LOP3.LUT R84, R146, 0xffff0000, RZ, 0xc0, !PT ;  /* 0xffff000092547812 */ /* 0x000fe200078ec0ff */
[C---:B------:R-:W-:Y:S01]  /*6910*/  FMUL R61, R78.reuse, R65 ;  /* 0x000000414e3d7220 */ /* 0x040fe20000400000 */
[----:B------:R-:W-:Y:S01]  /*6920*/  SHF.L.U32 R85, R147, 0x10, RZ ;  /* 0x0000001093557819 */ /* 0x000fe200000006ff */
[C---:B------:R-:W-:Y:S01]  /*6930*/  FMUL R62, R78.reuse, R66 ;  /* 0x000000424e3e7220 */ /* 0x040fe20000400000 */
[----:B------:R-:W-:Y:S01]  /*6940*/  FFMA R63, R81, R82, R63 ;  /* 0x00000052513f7223 */ /* 0x000fe2000000003f */
[----:B------:R-:W-:Y:S01]  /*6950*/  FMUL R67, R78, R67 ;  /* 0x000000434e437220 */ /* 0x000fe20000400000 */
[----:B------:R-:W-:Y:S01]  /*6960*/  F2FP.BF16.F32.PACK_AB R132, R49, R48 ;  /* 0x000000303184723e */ /* 0x000fe200000010ff */
[----:B------:R-:W-:Y:S01]  /*6970*/  FFMA R60, R81, R83, R60 ;  /* 0x00000053513c7223 */ /* 0x000fe2000000003c */
[----:B------:R-:W-:Y:S01]  /*6980*/  F2FP.BF16.F32.PACK_AB R133, R55, R50 ;  /* 0x000000323785723e */ /* 0x000fe200000010ff */
[----:B------:R-:W-:Y:S01]  /*6990*/  FFMA R61, R81, R84, R61 ;  /* 0x00000054513d7223 */ /* 0x000fe2000000003d */
[----:B------:R-:W-:Y:S01]  /*69a0*/  F2FP.BF16.F32.PACK_AB R134, R53, R52 ;  /* 0x000000343586723e */ /* 0x000fe200000010ff */
[----:B------:R-:W-:Y:S01]  /*69b0*/  FFMA R62, R81, R85, R62 ;  /* 0x00000055513e7223 */ /* 0x000fe2000000003e */
[----:B------:R-:W-:Y:S01]  /*69c0*/  F2FP.BF16.F32.PACK_AB R135, R59, R54 ;  /* 0x000000363b87723e */ /* 0x000fe200000010ff */
[----:B------:R-:W-:Y:S01]  /*69d0*/  FFMA R67, R81, R86, R67 ;  /* 0x0000005651437223 */ /* 0x000fe20000000043 */
[----:B------:R-:W-:Y:S02]  /*69e0*/  F2FP.BF16.F32.PACK_AB R140, R57, R56 ;  /* 0x00000038398c723e */ /* 0x000fe400000010ff */
[----:B------:R-:W-:Y:S01]  /*69f0*/  F2FP.BF16.F32.PACK_AB R141, R63, R58 ;  /* 0x0000003a3f8d723e */ /* 0x000fe200000010ff */
[----:B------:R1:W-:Y:S01]  /*6a00*/  STS.128 [R175+0x400], R132 ;  /* 0x00040084af007388 */ /* 0x0003e20000000c00 */
[----:B------:R-:W-:Y:S02]  /*6a10*/  F2FP.BF16.F32.PACK_AB R142, R61, R60 ;  /* 0x0000003c3d8e723e */ /* 0x000fe400000010ff */
[----:B------:R-:W-:Y:S05]  /*6a20*/  F2FP.BF16.F32.PACK_AB R143, R67, R62 ;  /* 0x0000003e438f723e */ /* 0x000fea00000010ff */
[----:B------:R1:W-:Y:S01]  /*6a30*/  STS.128 [R174+0x400], R140 ;  /* 0x0004008cae007388 */ /* 0x0003e20000000c00 */
[----:B------:R-:W-:Y:S01]  /*6a40*/  @!PT LDS RZ, [RZ] ;  /* 0x00000000fffff984 */ /* 0x000fe20000000800 */
[----:B------:R-:W-:Y:S01]  /*6a50*/  @!PT LDS RZ, [RZ] ;  /* 0x00000000fffff984 */ /* 0x000fe20000000800 */
[----:B------:R-:W-:Y:S01]  /*6a60*/  @!PT LDS RZ, [RZ] ;  /* 0x00000000fffff984 */ /* 0x000fe20000000800 */
[----:B------:R-:W-:Y:S01]  /*6a70*/  @!PT LDS RZ, [RZ] ;  /* 0x00000000fffff984 */ /* 0x000fe20000000800 */
[----:B------:R2:W-:Y:S07]  /*6a80*/  MEMBAR.ALL.CTA ;  /* 0x0000000000007992 */ /* 0x0005ee0000008000 */
[----:B--2---:R-:W2:Y:S02]  /*6a90*/  FENCE.VIEW.ASYNC.S ;  /* 0x00000000000073c6 */ /* 0x004ea40000000000 */
[----:B--2---:R-:W-:Y:S06]  /*6aa0*/  BAR.SYNC.DEFER_BLOCKING 0x1, 0x80 ;  /* 0x0042000000007b1d */ /* 0x004fec0000010000 */
[----:B------:R-:W-:Y:S05]  /*6ab0*/  @P0 BRA `(.L_x_97) ;  /* 0x0000000000280947 */ /* 0x000fea0003800000 */
[----:B------:R-:W-:Y:S02]  /*6ac0*/  UIADD3 UR4, UPT, UPT, UR48, 0x400, URZ ;  /* 0x0000040030047890 */ /* 0x000fe4000fffe0ff */
[----:B------:R-:W-:Y:S01]  /*6ad0*/  UIADD3 UR6, UP0, UPT, UR52, 0x680, URZ ;  /* 0x0000068034067890 */ /* 0x000fe2000ff1e0ff */
[----:B------:R-:W-:Y:S03]  /*6ae0*/  UMOV UR43, UR36 ;  /* 0x00000024002b7c82 */ /* 0x000fe60008000000 */
[----:B------:R-:W-:Y:S01]  /*6af0*/  MOV R163, UR4 ;  /* 0x0000000400a37c02 */ /* 0x000fe20008000f00 */
[----:B------:R-:W-:Y:S03]  /*6b00*/  UIADD3.X UR7, UPT, UPT, URZ, UR53, URZ, UP0, !UPT ;  /* 0x00000035ff077290 */ /* 0x000fe600087fe4ff */
[----:B------:R-:W-:Y:S11]  /*6b10*/  R2UR UR40, R163 ;  /* 0x00000000a32872ca */ /* 0x000ff600000e0000 */
[----:B------:R-:W-:Y:S02]  /*6b20*/  @!UPT UIADD3 URZ, UPT, UPT, URZ, URZ, URZ ;  /* 0x000000fffffff290 */ /* 0x000fe4000fffe0ff */
[----:B------:R2:W-:Y:S01]  /*6b30*/  UTMASTG.3D [UR40], [UR6] ;  /* 0x00000028060073b5 */ /* 0x0005e20008010000 */
[----:B------:R0:W-:Y:S01]  /*6b40*/  UTMACMDFLUSH ;  /* 0x00000000000079b7 */ /* 0x0001e20000000000 */
[----:B--2---:R-:W-:Y:S04]  /*6b50*/  DEPBAR.LE SB0, 0x1 ;  /* 0x000080400000791a */ /* 0x004fe80000000000 */
.L_x_97:
[----:B------:R-:W-:Y:S05]  /*6b60*/  BSYNC.RECONVERGENT B0 ;  /* 0x0000000000007941 */ /* 0x000fea0003800200 */
.L_x_96:
[----:B------:R-:W-:Y:S01]  /*6b70*/  BAR.SYNC.DEFER_BLOCKING 0x1, 0x80 ;  /* 0x0042000000007b1d */ /* 0x000fe20000010000 */
[----:B------:R-:W-:Y:S01]  /*6b80*/  ISETP.NE.AND P1, PT, R179, RZ, PT ;  /* 0x000000ffb300720c */ /* 0x000fe20003f25270 */
[----:B------:R-:W-:Y:S01]  /*6b90*/  UISETP.NE.AND UP0, UPT, UR49, URZ, UPT ;  /* 0x000000ff3100728c */ /* 0x000fe2000bf05270 */
[----:B------:R-:W-:Y:S11]  /*6ba0*/  LEA R3, R101, UR48, 0x3 ;  /* 0x0000003065037c11 */ /* 0x000ff6000f8e18ff */
[----:B------:R-:W-:Y:S01]  /*6bb0*/  @P1 SHF.L.U32 R2, R167, 0x1f, RZ ;  /* 0x0000001fa7021819 */ /* 0x000fe200000006ff */
[----:B------:R-:W-:Y:S06]  /*6bc0*/  BRA.U !UP0, `(.L_x_98) ;  /* 0x0000000108247547 */ /* 0x000fec000b800000 */
[----:B------:R-:W-:Y:S01]  /*6bd0*/  IMAD.U32 R5, RZ, RZ, UR51 ;  /* 0x00000033ff057e24 */ /* 0x000fe2000f8e00ff */
[----:B------:R-:W-:Y:S01]  /*6be0*/  MOV R0, UR37 ;  /* 0x0000002500007c02 */ /* 0x000fe20008000f00 */
[----:B------:R-:W-:Y:S03]  /*6bf0*/  UIADD3 UR51, UPT, UPT, UR51, 0x1, URZ ;  /* 0x0000000133337890 */ /* 0x000fe6000fffe0ff */
[----:B------:R-:W-:Y:S01]  /*6c00*/  @P1 LEA R5, R5, UR48, 0x3 ;  /* 0x0000003005051c11 */ /* 0x000fe2000f8e18ff */
[----:B------:R-:W-:Y:S04]  /*6c10*/  UISETP.NE.AND UP0, UPT, UR51, 0x4, UPT ;  /* 0x000000043300788c */ /* 0x000fe8000bf05270 */
[----:B------:R-:W-:Y:S01]  /*6c20*/  @P1 VIADD R5, R5, 0x60 ;  /* 0x0000006005051836 */ /* 0x000fe20000000000 */
[----:B------:R-:W-:Y:S04]  /*6c30*/  USEL UR51, UR51, URZ, UP0 ;  /* 0x000000ff33337287 */ /* 0x000fe80008000000 */
[----:B------:R-:W-:Y:S04]  /*6c40*/  @P1 PRMT R0, R0, 0x654, R5 ;  /* 0x0000065400001816 */ /* 0x000fe80000000005 */
[----:B------:R2:W-:Y:S04]  /*6c50*/  @P1 SYNCS.ARRIVE.TRANS64.RED.A1T0 RZ, [R0+URZ], RZ ;  /* 0x000000ff00ff19a7 */ /* 0x0005e800081004ff */
.L_x_98:
[----:B------:R-:W4:Y:S01]  /*6c60*/  @P1 SYNCS.PHASECHK.TRANS64.TRYWAIT P0, [R3+URZ+0x40], R2 ;  /* 0x00004002030015a7 */ /* 0x000f2200080011ff */
[----:B------:R-:W-:Y:S01]  /*6c70*/  BSSY B1, `(.L_x_99) ;  /* 0x000001f000017945 */ /* 0x000fe20003800000 */
[----:B----4-:R-:W-:Y:S03]  /*6c80*/  @P1 SEL R103, RZ, 0x1, !P0 ;  /* 0x00000001ff671807 */ /* 0x010fe60004000000 */
[----:B------:R-:W-:Y:S05]  /*6c90*/  @!P1 BRA `(.L_x_100) ;  /* 0x0000000000709947 */ /* 0x000fea0003800000 */
[----:B------:R-:W-:Y:S01]  /*6ca0*/  ISETP.NE.AND P1, PT, R109, RZ, PT ;  /* 0x000000ff6d00720c */ /* 0x000fe20003f25270 */
[----:B------:R-:W-:Y:S01]  /*6cb0*/  BSSY B0, `(.L_x_101) ;  /* 0x000000b000007945 */ /* 0x000fe20003800000 */
[----:B------:R-:W-:Y:S11]  /*6cc0*/  ISETP.NE.AND P0, PT, R103, RZ, PT ;  /* 0x000000ff6700720c */ /* 0x000ff60003f05270 */
[----:B------:R-:W-:Y:S05]  /*6cd0*/  @P1 IMAD R4, R101, 0x4000, R182 ;  /* 0x0000400065041824 */ /* 0x000fea00078e02b6 */
[----:B------:R-:W-:Y:S04]  /*6ce0*/  @P1 IADD3 R9, PT, PT, R4, UR48, RZ ;  /* 0x0000003004091c10 */ /* 0x000fe8000fffe0ff */
[----:B------:R-:W-:Y:S01]  /*6cf0*/  @P1 IADD3 R7, PT, PT, R102, R9, RZ ;  /* 0x0000000966071210 */ /* 0x000fe20007ffe0ff */
[--C-:B------:R-:W-:Y:S02]  /*6d00*/  @P1 IMAD.IADD R5, R100, 0x1, R9.reuse ;  /* 0x0000000164051824 */ /* 0x100fe400078e0209 */
[----:B------:R-:W-:Y:S01]  /*6d10*/  @P1 IMAD.IADD R2, R108, 0x1, R9 ;  /* 0x000000016c021824 */ /* 0x000fe200078e0209 */
[----:B------:R-:W-:Y:S06]  /*6d20*/  @P0 BRA `(.L_x_102) ;  /* 0x00000000000c0947 */ /* 0x000fec0003800000 */
[----:B--2---:R-:W-:Y:S04]  /*6d30*/  SHF.L.U32 R0, R167, 0x1f, RZ ;  /* 0x0000001fa7007819 */ /* 0x004fe800000006ff */
[----:B------:R-:W2:Y:S02]  /*6d40*/  SYNCS.PHASECHK.TRANS64.TRYWAIT P0, [R3+URZ+0x40], R0 ;  /* 0x00004000030075a7 */ /* 0x000ea400080011ff */
[----:B--2---:R-:W-:Y:S05]  /*6d50*/  @!P0 BRA `(.L_x_103) ;  /* 0x00000048000c8947 */ /* 0x004fea0003800000 */
.L_x_102:
[----:B------:R-:W-:Y:S05]  /*6d60*/  BSYNC B0 ;  /* 0x0000000000007941 */ /* 0x000fea0003800000 */
.L_x_101:
[----:B------:R-:W-:Y:S01]  /*6d70*/  ISETP.NE.AND P0, PT, R109, RZ, PT ;  /* 0x000000ff6d00720c */ /* 0x000fe20003f05270 */
[----:B------:R-:W-:Y:S11]  /*6d80*/  VIADD R101, R101, 0x1 ;  /* 0x0000000165657836 */ /* 0x000ff60000000000 */
[----:B------:R-:W-:Y:S01]  /*6d90*/  @!UPT UIADD3 URZ, UPT, UPT, URZ, URZ, URZ ;  /* 0x000000fffffff290 */ /* 0x000fe2000fffe0ff */
[----:B------:R4:W1:Y:S01]  /*6da0*/  @P0 LDS.128 R88, [R4+UR48+0x400] ;  /* 0x0004003004580984 */ /* 0x0008620008000c00 */
[--C-:B--2---:R-:W-:Y:S01]  /*6db0*/  @P0 IMAD.IADD R3, R102, 0x1, R5.reuse ;  /* 0x0000000166030824 */ /* 0x104fe200078e0205 */
[C---:B------:R-:W-:Y:S01]  /*6dc0*/  @P0 IADD3 R0, PT, PT, R108.reuse, R7, RZ ;  /* 0x000000076c000210 */ /* 0x040fe20007ffe0ff */
[C---:B------:R-:W-:Y:S01]  /*6dd0*/  @P0 IMAD.IADD R6, R108.reuse, 0x1, R5 ;  /* 0x000000016c060824 */ /* 0x040fe200078e0205 */
[----:B------:R4:W2:Y:S02]  /*6de0*/  @P0 LDS.128 R96, [R2+0x400] ;  /* 0x0004000002600984 */ /* 0x0008a40000000c00 */
[----:B------:R-:W-:Y:S02]  /*6df0*/  @P0 IADD3 R8, PT, PT, R108, R3, RZ ;  /* 0x000000036c080210 */ /* 0x000fe40007ffe0ff */
[----:B------:R4:W1:Y:S04]  /*6e00*/  @P0 LDS.128 R104, [R7+0x400] ;  /* 0x0004000007680984 */ /* 0x0008680000000c00 */
[----:B------:R4:W1:Y:S04]  /*6e10*/  @P0 LDS.128 R112, [R0+0x400] ;  /* 0x0004000000700984 */ /* 0x0008680000000c00 */
[----:B------:R4:W1:Y:S04]  /*6e20*/  @P0 LDS.128 R120, [R5+0x400] ;  /* 0x0004000005780984 */ /* 0x0008680000000c00 */
[----:B------:R4:W1:Y:S04]  /*6e30*/  @P0 LDS.128 R128, [R6+0x400] ;  /* 0x0004000006800984 */ /* 0x0008680000000c00 */
[----:B------:R4:W1:Y:S04]  /*6e40*/  @P0 LDS.128 R136, [R3+0x400] ;  /* 0x0004000003880984 */ /* 0x0008680000000c00 */
[----:B------:R4:W1:Y:S02]  /*6e50*/  @P0 LDS.128 R144, [R8+0x400] ;  /* 0x0004000008900984 */ /* 0x0008640000000c00 */
.L_x_100:
[----:B------:R-:W-:Y:S05]  /*6e60*/  BSYNC B1 ;  /* 0x0000000000017941 */ /* 0x000fea0003800000 */
.L_x_99:
[----:B----4-:R-:W-:Y:S05]  /*6e70*/  VIADD R3, R80, 0x40 ;  /* 0x0000004050037836 */ /* 0x010fea0000000000 */
[----:B------:R-:W-:Y:S04]  /*6e80*/  SHF.R.U32.HI R3, RZ, 0x15, R3 ;  /* 0x00000015ff037819 */ /* 0x000fe80000011603 */
[----:B------:R-:W-:Y:S11]  /*6e90*/  LOP3.LUT P0, RZ, R3, 0x3, R162, 0x48, !PT ;  /* 0x0000000303ff7812 */ /* 0x000ff600078048a2 */
[----:B------:R-:W-:Y:S02]  /*6ea0*/  @!UPT UIADD3 URZ, UPT, UPT, URZ, URZ, URZ ;  /* 0x000000fffffff290 */ /* 0x000fe4000fffe0ff */
        /* <DEDUP_REMOVED lines=17> */
.L_x_104:
[----:B------:R-:W-:Y:S01]  /*6fc0*/  ISETP.NE.AND P6, PT, R179, RZ, PT ;  /* 0x000000ffb300720c */ /* 0x000fe20003fc5270 */
[----:B------:R-:W-:Y:S05]  /*6fd0*/  WARPSYNC.ALL ;  /* 0x0000000000007948 */ /* 0x000fea0003800000 */
[----:B------:R-:W-:Y:S01]  /*6fe0*/  R2UR UR4, R80 ;  /* 0x00000000500472ca */ /* 0x000fe200000e0000 */
[----:B------:R-:W-:Y:S01]  /*6ff0*/  BSSY.RECONVERGENT B0, `(.L_x_105) ;  /* 0x0000103000007945 */ /* 0x000fe20003800200 */
[----:B--2---:R-:W-:Y:S02]  /*7000*/  MOV R0, UR51 ;  /* 0x0000003300007c02 */ /* 0x004fe40008000f00 */
[----:B------:R-:W-:Y:S02]  /*7010*/  MOV R85, UR37 ;  /* 0x0000002500557c02 */ /* 0x000fe40008000f00 */
[----:B-1----:R-:W-:Y:S02]  /*7020*/  SHF.L.U32 R82, R88, 0x10, RZ ;  /* 0x0000001058527819 */ /* 0x002fe400000006ff */
[----:B------:R-:W-:Y:S02]  /*7030*/  @P6 LEA R0, R0, UR48, 0x3 ;  /* 0x0000003000006c11 */ /* 0x000fe4000f8e18ff */
[----:B------:R-:W-:Y:S02]  /*7040*/  LOP3.LUT R83, R88, 0xffff0000, RZ, 0xc0, !PT ;  /* 0xffff000058537812 */ /* 0x000fe400078ec0ff */
[----:B------:R-:W-:Y:S01]  /*7050*/  @P6 IADD3 R0, PT, PT, R0, 0x60, RZ ;  /* 0x0000006000006810 */ /* 0x000fe20007ffe0ff */
[----:B------:R-:W1:Y:S01]  /*7060*/  LDTM.x64 R4, tmem[UR4+0x40] ;  /* 0x00004004000479ee */ /* 0x000e620008340000 */
[----:B------:R-:W-:Y:S02]  /*7070*/  SHF.L.U32 R84, R89, 0x10, RZ ;  /* 0x0000001059547819 */ /* 0x000fe400000006ff */
[----:B------:R-:W-:Y:S02]  /*7080*/  @P6 PRMT R85, R85, 0x654, R0 ;  /* 0x0000065455556816 */ /* 0x000fe40000000000 */
[----:B------:R-:W-:Y:S02]  /*7090*/  LOP3.LUT R86, R89, 0xffff0000, RZ, 0xc0, !PT ;  /* 0xffff000059567812 */ /* 0x000fe400078ec0ff */
[----:B------:R-:W-:Y:S01]  /*70a0*/  ISETP.NE.AND P0, PT, R170, RZ, PT ;  /* 0x000000ffaa00720c */ /* 0x000fe20003f05270 */
[C---:B-1----:R-:W-:Y:S01]  /*70b0*/  FMUL R0, R78.reuse, R4 ;  /* 0x000000044e007220 */ /* 0x042fe20000400000 */
[C---:B------:R-:W-:Y:S01]  /*70c0*/  FMUL R2, R78.reuse, R5 ;  /* 0x000000054e027220 */ /* 0x040fe20000400000 */
[C---:B------:R-:W-:Y:S01]  /*70d0*/  FMUL R3, R78.reuse, R6 ;  /* 0x000000064e037220 */ /* 0x040fe20000400000 */
[----:B------:R-:W-:Y:S01]  /*70e0*/  FMUL R7, R78, R7 ;  /* 0x000000074e077220 */ /* 0x000fe20000400000 */
[C---:B------:R-:W-:Y:S01]  /*70f0*/  FFMA R0, R81.reuse, R82, R0 ;  /* 0x0000005251007223 */ /* 0x040fe20000000000 */
[C---:B------:R-:W-:Y:S01]  /*7100*/  LOP3.LUT R82, R90.reuse, 0xffff0000, RZ, 0xc0, !PT ;  /* 0xffff00005a527812 */ /* 0x040fe200078ec0ff */
[C---:B------:R-:W-:Y:S01]  /*7110*/  FFMA R2, R81.reuse, R83, R2 ;  /* 0x0000005351027223 */ /* 0x040fe20000000002 */
[----:B------:R-:W-:Y:S01]  /*7120*/  SHF.L.U32 R83, R90, 0x10, RZ ;  /* 0x000000105a537819 */ /* 0x000fe200000006ff */
[C---:B------:R-:W-:Y:S01]  /*7130*/  FFMA R3, R81.reuse, R84, R3 ;  /* 0x0000005451037223 */ /* 0x040fe20000000003 */
[----:B------:R-:W-:Y:S01]  /*7140*/  FMUL R4, R78, R8 ;  /* 0x000000084e047220 */ /* 0x000fe20000400000 */
[----:B------:R-:W-:Y:S01]  /*7150*/  FFMA R7, R81, R86, R7 ;  /* 0x0000005651077223 */ /* 0x000fe20000000007 */
[----:B------:R-:W-:Y:S01]  /*7160*/  F2FP.BF16.F32.PACK_AB R92, R2, R0 ;  /* 0x00000000025c723e */ /* 0x000fe200000010ff */
[C---:B------:R-:W-:Y:S01]  /*7170*/  FMUL R5, R78.reuse, R9 ;  /* 0x000000094e057220 */ /* 0x040fe20000400000 */
[----:B------:R-:W-:Y:S01]  /*7180*/  LOP3.LUT R0, R91, 0xffff0000, RZ, 0xc0, !PT ;  /* 0xffff00005b007812 */ /* 0x000fe200078ec0ff */
[----:B------:R-:W-:Y:S01]  /*7190*/  FFMA R4, R81, R83, R4 ;  /* 0x0000005351047223 */ /* 0x000fe20000000004 */
[----:B------:R-:W-:Y:S01]  /*71a0*/  SHF.L.U32 R83, R91, 0x10, RZ ;  /* 0x000000105b537819 */ /* 0x000fe200000006ff */
[----:B------:R-:W-:Y:S01]  /*71b0*/  FFMA R5, R81, R82, R5 ;  /* 0x0000005251057223 */ /* 0x000fe20000000005 */
[----:B------:R-:W-:Y:S01]  /*71c0*/  F2FP.BF16.F32.PACK_AB R93, R7, R3 ;  /* 0x00000003075d723e */ /* 0x000fe200000010ff */
[----:B------:R-:W-:Y:S01]  /*71d0*/  FMUL R6, R78, R10 ;  /* 0x0000000a4e067220 */ /* 0x000fe20000400000 */
[----:B------:R-:W-:Y:S01]  /*71e0*/  SHF.L.U32 R3, R96, 0x10, RZ ;  /* 0x0000001060037819 */ /* 0x000fe200000006ff */
[----:B------:R-:W-:Y:S01]  /*71f0*/  FMUL R11, R78, R11 ;  /* 0x0000000b4e0b7220 */ /* 0x000fe20000400000 */
[----:B------:R-:W-:Y:S01]  /*7200*/  LOP3.LUT R2, R96, 0xffff0000, RZ, 0xc0, !PT ;  /* 0xffff000060027812 */ /* 0x000fe200078ec0ff */
[C---:B------:R-:W-:Y:S01]  /*7210*/  FMUL R8, R78.reuse, R12 ;  /* 0x0000000c4e087220 */ /* 0x040fe20000400000 */
[----:B------:R-:W-:Y:S01]  /*7220*/  LOP3.LUT R82, R107, 0xffff0000, RZ, 0xc0, !PT ;  /* 0xffff00006b527812 */ /* 0x000fe200078ec0ff */
[----:B------:R-:W-:Y:S01]  /*7230*/  FMUL R9, R78, R13 ;  /* 0x0000000d4e097220 */ /* 0x000fe20000400000 */
[----:B------:R-:W-:Y:S01]  /*7240*/  F2FP.BF16.F32.PACK_AB R94, R5, R4 ;  /* 0x00000004055e723e */ /* 0x000fe200000010ff */
[C---:B------:R-:W-:Y:S01]  /*7250*/  FFMA R6, R81.reuse, R83, R6 ;  /* 0x0000005351067223 */ /* 0x040fe20000000006 */
[----:B------:R-:W-:Y:S01]  /*7260*/  SHF.L.U32 R83, R104, 0x10, RZ ;  /* 0x0000001068537819 */ /* 0x000fe200000006ff */
[----:B------:R-:W-:Y:S01]  /*7270*/  FFMA R11, R81, R0, R11 ;  /* 0x00000000510b7223 */ /* 0x000fe2000000000b */
[----:B------:R-:W-:Y:S01]  /*7280*/  SHF.L.U32 R0, R97, 0x10, RZ ;  /* 0x0000001061007819 */ /* 0x000fe200000006ff */
[C---:B------:R-:W-:Y:S01]  /*7290*/  FFMA R8, R81.reuse, R3, R8 ;  /* 0x0000000351087223 */ /* 0x040fe20000000008 */
[----:B------:R-:W-:Y:S01]  /*72a0*/  SHF.L.U32 R3, R98, 0x10, RZ ;  /* 0x0000001062037819 */ /* 0x000fe200000006ff */
[----:B------:R-:W-:Y:S01]  /*72b0*/  FFMA R9, R81, R2, R9 ;  /* 0x0000000251097223 */ /* 0x000fe20000000009 */
[----:B------:R-:W-:Y:S01]  /*72c0*/  LOP3.LUT R2, R97, 0xffff0000, RZ, 0xc0, !PT ;  /* 0xffff000061027812 */ /* 0x000fe200078ec0ff */
[C---:B------:R-:W-:Y:S01]  /*72d0*/  FMUL R10, R78.reuse, R14 ;  /* 0x0000000e4e0a7220 */ /* 0x040fe20000400000 */
[----:B------:R-:W-:Y:S01]  /*72e0*/  F2FP.BF16.F32.PACK_AB R95, R11, R6 ;  /* 0x000000060b5f723e */ /* 0x000fe200000010ff */
[C---:B------:R-:W-:Y:S01]  /*72f0*/  FMUL R15, R78.reuse, R15 ;  /* 0x0000000f4e0f7220 */ /* 0x040fe20000400000 */
[----:B------:R-:W-:Y:S01]  /*7300*/  F2FP.BF16.F32.PACK_AB R116, R9, R8 ;  /* 0x000000080974723e */ /* 0x000fe200000010ff */
[----:B------:R-:W-:Y:S01]  /*7310*/  FMUL R12, R78, R16 ;  /* 0x000000104e0c7220 */ /* 0x000fe20000400000 */
[C---:B------:R-:W-:Y:S01]  /*7320*/  FFMA R10, R81.reuse, R0, R10 ;  /* 0x00000000510a7223 */ /* 0x040fe2000000000a */
[----:B------:R-:W-:Y:S01]  /*7330*/  LOP3.LUT R0, R98, 0xffff0000, RZ, 0xc0, !PT ;  /* 0xffff000062007812 */ /* 0x000fe200078ec0ff */
[----:B------:R-:W-:Y:S01]  /*7340*/  FFMA R15, R81, R2, R15 ;  /* 0x00000002510f7223 */ /* 0x000fe2000000000f */
        /* <DEDUP_REMOVED lines=9> */
[----:B------:R-:W-:Y:S01]  /*73e0*/  FMUL R16, R78, R20 ;  /* 0x000000144e107220 */ /* 0x000fe20000400000 */
[----:B------:R-:W-:Y:S01]  /*73f0*/  FFMA R14, R81, R3, R14 ;  /* 0x00000003510e7223 */ /* 0x000fe2000000000e */
[----:B------:R-:W-:Y:S01]  /*7400*/  SHF.L.U32 R3, R106, 0x10, RZ ;  /* 0x000000106a037819 */ /* 0x000fe200000006ff */
[C---:B------:R-:W-:Y:S01]  /*7410*/  FMUL R17, R78.reuse, R21 ;  /* 0x000000154e117220 */ /* 0x040fe20000400000 */
[----:B------:R-:W-:Y:S01]  /*7420*/  F2FP.BF16.F32.PACK_AB R118, R13, R12 ;  /* 0x0000000c0d76723e */ /* 0x000fe200000010ff */
[----:B------:R-:W-:Y:S01]  /*7430*/  FFMA R19, R81, R2, R19 ;  /* 0x0000000251137223 */ /* 0x000fe20000000013 */
[----:B------:R-:W-:Y:S01]  /*7440*/  SHF.L.U32 R2, R105, 0x10, RZ ;  /* 0x0000001069027819 */ /* 0x000fe200000006ff */
        /* <DEDUP_REMOVED lines=12> */
[C---:B------:R-:W-:Y:S01]  /*7510*/  FFMA R23, R81.reuse, R0, R23 ;  /* 0x0000000051177223 */ /* 0x040fe20000000017 */
[----:B------:R-:W-:Y:S01]  /*7520*/  SHF.L.U32 R0, R112, 0x10, RZ ;  /* 0x0000001070007819 */ /* 0x000fe200000006ff */
[C---:B------:R-:W-:Y:S01]  /*7530*/  FMUL R22, R78.reuse, R26 ;  /* 0x0000001a4e167220 */ /* 0x040fe20000400000 */
[----:B------:R-:W-:Y:S01]  /*7540*/  FMUL R27, R78, R27 ;  /* 0x0000001b4e1b7220 */ /* 0x000fe20000400000 */
        /* <DEDUP_REMOVED lines=9> */
[----:B------:R-:W-:Y:S01]  /*75e0*/  LOP3.LUT R82, R115, 0xffff0000, RZ, 0xc0, !PT ;  /* 0xffff000073527812 */ /* 0x000fe200078ec0ff */
[----:B------:R-:W-:Y:S01]  /*75f0*/  FFMA R24, R81, R0, R24 ;  /* 0x0000000051187223 */ /* 0x000fe20000000018 */
[----:B------:R-:W-:Y:S01]  /*7600*/  SHF.L.U32 R0, R113, 0x10, RZ ;  /* 0x0000001071007819 */ /* 0x000fe200000006ff */
[C---:B------:R-:W-:Y:S01]  /*7610*/  FMUL R25, R78.reuse, R29 ;  /* 0x0000001d4e197220 */ /* 0x040fe20000400000 */
[----:B------:R-:W-:Y:S01]  /*7620*/  F2FP.BF16.F32.PACK_AB R126, R21, R20 ;  /* 0x00000014157e723e */ /* 0x000fe200000010ff */
[----:B------:R-:W-:Y:S01]  /*7630*/  FMUL R26, R78, R30 ;  /* 0x0000001e4e1a7220 */ /* 0x000fe20000400000 */
[----:B------:R-:W-:Y:S01]  /*7640*/  F2FP.BF16.F32.PACK_AB R127, R27, R22 ;  /* 0x000000161b7f723e */ /* 0x000fe200000010ff */
        /* <DEDUP_REMOVED lines=38> */
[----:B------:R1:W-:Y:S01]  /*78b0*/  STS.128 [R182+UR48+0x4400], R92 ;  /* 0x0044005cb6007988 */ /* 0x0003e20008000c30 */
        /* <DEDUP_REMOVED lines=12> */
[----:B------:R2:W-:Y:S01]  /*7980*/  STS.128 [R181+0x4400], R116 ;  /* 0x00440074b5007388 */ /* 0x0005e20000000c00 */
        /* <DEDUP_REMOVED lines=12> */
[----:B------:R4:W-:Y:S01]  /*7a50*/  STS.128 [R180+0x4400], R124 ;  /* 0x0044007cb4007388 */ /* 0x0009e20000000c00 */
[----:B------:R-:W-:Y:S01]  /*7a60*/  FMUL R51, R78, R51 ;  /* 0x000000334e337220 */ /* 0x000fe20000400000 */
[C---:B------:R-:W-:Y:S01]  /*7a70*/  FFMA R44, R81.reuse, R3, R44 ;  /* 0x00000003512c7223 */ /* 0x040fe2000000002c */
[C---:B------:R-:W-:Y:S01]  /*7a80*/  SHF.L.U32 R3, R136.reuse, 0x10, RZ ;  /* 0x0000001088037819 */ /* 0x040fe200000006ff */
[----:B------:R-:W-:Y:S01]  /*7a90*/  FFMA R45, R81, R2, R45 ;  /* 0x00000002512d7223 */ /* 0x000fe2000000002d */
[----:B------:R-:W-:Y:S01]  /*7aa0*/  LOP3.LUT R2, R137, 0xffff0000, RZ, 0xc0, !PT ;  /* 0xffff000089027812 */ /* 0x000fe200078ec0ff */
        /* <DEDUP_REMOVED lines=8> */
[C---:B------:R-:W-:Y:S01]  /*7b30*/  FMUL R50, R78.reuse, R54 ;  /* 0x000000364e327220 */ /* 0x040fe20000400000 */
[----:B------:R-:W-:Y:S01]  /*7b40*/  F2FP.BF16.F32.PACK_AB R94, R37, R36 ;  /* 0x00000024255e723e */ /* 0x000fe200000010ff */
[----:B------:R1:W-:Y:S01]  /*7b50*/  STS.128 [R178+0x4400], R132 ;  /* 0x00440084b2007388 */ /* 0x0003e20000000c00 */
[----:B------:R-:W-:Y:S01]  /*7b60*/  F2FP.BF16.F32.PACK_AB R95, R43, R38 ;  /* 0x000000262b5f723e */ /* 0x000fe200000010ff */
[----:B------:R-:W-:Y:S01]  /*7b70*/  FMUL R55, R78, R55 ;  /* 0x000000374e377220 */ /* 0x000fe20000400000 */
[----:B--2---:R-:W-:Y:S01]  /*7b80*/  F2FP.BF16.F32.PACK_AB R116, R41, R40 ;  /* 0x000000282974723e */ /* 0x004fe200000010ff */
[----:B------:R-:W-:Y:S01]  /*7b90*/  FFMA R48, R81, R3, R48 ;  /* 0x0000000351307223 */ /* 0x000fe20000000030 */
[----:B------:R-:W-:Y:S01]  /*7ba0*/  SHF.L.U32 R3, R139, 0x10, RZ ;  /* 0x000000108b037819 */ /* 0x000fe200000006ff */
[----:B------:R-:W-:Y:S01]  /*7bb0*/  FFMA R49, R81, R0, R49 ;  /* 0x0000000051317223 */ /* 0x000fe20000000031 */
[C---:B------:R-:W-:Y:S01]  /*7bc0*/  SHF.L.U32 R0, R138.reuse, 0x10, RZ ;  /* 0x000000108a007819 */ /* 0x040fe200000006ff */
[----:B------:R2:W-:Y:S01]  /*7bd0*/  STS.128 [R177+0x4400], R92 ;  /* 0x0044005cb1007388 */ /* 0x0005e20000000c00 */
[----:B------:R-:W-:Y:S01]  /*7be0*/  F2FP.BF16.F32.PACK_AB R117, R47, R42 ;  /* 0x0000002a2f75723e */ /* 0x000fe200000010ff */
[----:B------:R-:W-:Y:S01]  /*7bf0*/  FFMA R50, R81, R83, R50 ;  /* 0x0000005351327223 */ /* 0x000fe20000000032 */
[----:B------:R-:W-:Y:S01]  /*7c00*/  SHF.L.U32 R83, R145, 0x10, RZ ;  /* 0x0000001091537819 */ /* 0x000fe200000006ff */
[----:B------:R-:W-:Y:S01]  /*7c10*/  FFMA R55, R81, R2, R55 ;  /* 0x0000000251377223 */ /* 0x000fe20000000037 */
[----:B------:R-:W-:Y:S01]  /*7c20*/  LOP3.LUT R2, R138, 0xffff0000, RZ, 0xc0, !PT ;  /* 0xffff00008a027812 */ /* 0x000fe200078ec0ff */
[C---:B------:R-:W-:Y:S01]  /*7c30*/  FMUL R52, R78.reuse, R56 ;  /* 0x000000384e347220 */ /* 0x040fe20000400000 */
[----:B------:R-:W-:Y:S01]  /*7c40*/  F2FP.BF16.F32.PACK_AB R118, R45, R44 ;  /* 0x0000002c2d76723e */ /* 0x000fe200000010ff */
[C---:B------:R-:W-:Y:S01]  /*7c50*/  FMUL R53, R78.reuse, R57 ;  /* 0x000000394e357220 */ /* 0x040fe20000400000 */
[C---:B------:R-:W-:Y:S01]  /*7c60*/  FMUL R54, R78.reuse, R58 ;  /* 0x0000003a4e367220 */ /* 0x040fe20000400000 */
[----:B------:R-:W-:Y:S01]  /*7c70*/  FFMA R52, R81, R0, R52 ;  /* 0x0000000051347223 */ /* 0x000fe20000000034 */
[----:B------:R-:W-:Y:S01]  /*7c80*/  LOP3.LUT R0, R139, 0xffff0000, RZ, 0xc0, !PT ;  /* 0xffff00008b007812 */ /* 0x000fe200078ec0ff */
[C---:B------:R-:W-:Y:S01]  /*7c90*/  FFMA R53, R81.reuse, R2, R53 ;  /* 0x0000000251357223 */ /* 0x040fe20000000035 */
[----:B------:R-:W-:Y:S01]  /*7ca0*/  FFMA R54, R81, R3, R54 ;  /* 0x0000000351367223 */ /* 0x000fe20000000036 */
[----:B------:R-:W-:Y:S01]  /*7cb0*/  FMUL R59, R78, R59 ;  /* 0x0000003b4e3b7220 */ /* 0x000fe20000400000 */
[----:B------:R-:W-:Y:S01]  /*7cc0*/  SHF.L.U32 R3, R144, 0x10, RZ ;  /* 0x0000001090037819 */ /* 0x000fe200000006ff */
[----:B------:R-:W-:Y:S01]  /*7cd0*/  FMUL R56, R78, R60 ;  /* 0x0000003c4e387220 */ /* 0x000fe20000400000 */
[----:B------:R-:W-:Y:S01]  /*7ce0*/  LOP3.LUT R2, R144, 0xffff0000, RZ, 0xc0, !PT ;  /* 0xffff000090027812 */ /* 0x000fe200078ec0ff */
[C---:B------:R-:W-:Y:S01]  /*7cf0*/  FMUL R57, R78.reuse, R61 ;  /* 0x0000003d4e397220 */ /* 0x040fe20000400000 */
[----:B------:R-:W-:Y:S01]  /*7d00*/  F2FP.BF16.F32.PACK_AB R119, R51, R46 ;  /* 0x0000002e3377723e */ /* 0x000fe200000010ff */
[C---:B------:R-:W-:Y:S01]  /*7d10*/  FMUL R58, R78.reuse, R62 ;  /* 0x0000003e4e3a7220 */ /* 0x040fe20000400000 */
[C---:B------:R-:W-:Y:S01]  /*7d20*/  FFMA R59, R81.reuse, R0, R59 ;  /* 0x00000000513b7223 */ /* 0x040fe2000000003b */
[----:B------:R-:W-:Y:S01]  /*7d30*/  FFMA R56, R81, R3, R56 ;  /* 0x0000000351387223 */ /* 0x000fe20000000038 */
[----:B------:R-:W-:Y:S01]  /*7d40*/  LOP3.LUT R0, R145, 0xffff0000, RZ, 0xc0, !PT ;  /* 0xffff000091007812 */ /* 0x000fe200078ec0ff */
[----:B------:R2:W-:Y:S01]  /*7d50*/  STS.128 [R176+0x4400], R116 ;  /* 0x00440074b0007388 */ /* 0x0005e20000000c00 */
[C---:B------:R-:W-:Y:S01]  /*7d60*/  FFMA R57, R81.reuse, R2, R57 ;  /* 0x0000000251397223 */ /* 0x040fe20000000039 */
[----:B------:R-:W-:Y:S01]  /*7d70*/  FMUL R63, R78, R63 ;  /* 0x0000003f4e3f7220 */ /* 0x000fe20000400000 */
[----:B------:R-:W-:Y:S01]  /*7d80*/  SHF.L.U32 R3, R146, 0x10, RZ ;  /* 0x0000001092037819 */ /* 0x000fe200000006ff */
[----:B------:R-:W-:Y:S01]  /*7d90*/  FFMA R58, R81, R83, R58 ;  /* 0x00000053513a7223 */ /* 0x000fe2000000003a */
[----:B------:R-:W-:Y:S01]  /*7da0*/  FMUL R60, R78, R64 ;  /* 0x000000404e3c7220 */ /* 0x000fe20000400000 */
[----:B------:R-:W-:Y:S01]  /*7db0*/  LOP3.LUT R2, R146, 0xffff0000, RZ, 0xc0, !PT ;  /* 0xffff000092027812 */ /* 0x000fe200078ec0ff */
[C---:B------:R-:W-:Y:S01]  /*7dc0*/  FMUL R61, R78.reuse, R65 ;  /* 0x000000414e3d7220 */ /* 0x040fe20000400000 */
[----:B------:R-:W-:Y:S01]  /*7dd0*/  SHF.L.U32 R83, R147, 0x10, RZ ;  /* 0x0000001093537819 */ /* 0x000fe200000006ff */
[C---:B------:R-:W-:Y:S01]  /*7de0*/  FMUL R62, R78.reuse, R66 ;  /* 0x000000424e3e7220 */ /* 0x040fe20000400000 */
[----:B------:R-:W-:Y:S01]  /*7df0*/  FFMA R63, R81, R0, R63 ;  /* 0x00000000513f7223 */ /* 0x000fe2000000003f */
[----:B------:R-:W-:Y:S01]  /*7e00*/  FMUL R67, R78, R67 ;  /* 0x000000434e437220 */ /* 0x000fe20000400000 */
[----:B----4-:R-:W-:Y:S01]  /*7e10*/  F2FP.BF16.F32.PACK_AB R124, R49, R48 ;  /* 0x00000030317c723e */ /* 0x010fe200000010ff */
[----:B------:R-:W-:Y:S01]  /*7e20*/  FFMA R60, R81, R3, R60 ;  /* 0x00000003513c7223 */ /* 0x000fe2000000003c */
[----:B------:R-:W-:Y:S01]  /*7e30*/  F2FP.BF16.F32.PACK_AB R125, R55, R50 ;  /* 0x00000032377d723e */ /* 0x000fe200000010ff */
[----:B------:R-:W-:Y:S01]  /*7e40*/  FFMA R61, R81, R2, R61 ;  /* 0x00000002513d7223 */ /* 0x000fe2000000003d */
[----:B------:R-:W-:Y:S01]  /*7e50*/  F2FP.BF16.F32.PACK_AB R126, R53, R52 ;  /* 0x00000034357e723e */ /* 0x000fe200000010ff */
[----:B------:R-:W-:Y:S01]  /*7e60*/  FFMA R62, R81, R83, R62 ;  /* 0x00000053513e7223 */ /* 0x000fe2000000003e */
[----:B------:R-:W-:Y:S01]  /*7e70*/  F2FP.BF16.F32.PACK_AB R127, R59, R54 ;  /* 0x000000363b7f723e */ /* 0x000fe200000010ff */
[----:B------:R-:W-:Y:S01]  /*7e80*/  FFMA R67, R81, R82, R67 ;  /* 0x0000005251437223 */ /* 0x000fe20000000043 */
[----:B-1----:R-:W-:Y:S02]  /*7e90*/  F2FP.BF16.F32.PACK_AB R132, R57, R56 ;  /* 0x000000383984723e */ /* 0x002fe400000010ff */
[----:B------:R-:W-:Y:S01]  /*7ea0*/  F2FP.BF16.F32.PACK_AB R133, R63, R58 ;  /* 0x0000003a3f85723e */ /* 0x000fe200000010ff */
[----:B------:R2:W-:Y:S01]  /*7eb0*/  STS.128 [R175+0x4400], R124 ;  /* 0x0044007caf007388 */ /* 0x0005e20000000c00 */
[----:B------:R-:W-:Y:S02]  /*7ec0*/  F2FP.BF16.F32.PACK_AB R134, R61, R60 ;  /* 0x0000003c3d86723e */ /* 0x000fe400000010ff */
[----:B------:R-:W-:Y:S02]  /*7ed0*/  F2FP.BF16.F32.PACK_AB R135, R67, R62 ;  /* 0x0000003e4387723e */ /* 0x000fe400000010ff */
[----:B------:R-:W-:Y:S02]  /*7ee0*/  LEA R0, R101, UR48, 0x3 ;  /* 0x0000003065007c11 */ /* 0x000fe4000f8e18ff */
[----:B------:R-:W-:Y:S01]  /*7ef0*/  @P6 SHF.L.U32 R3, R167, 0x1f, RZ ;  /* 0x0000001fa7036819 */ /* 0x000fe200000006ff */
[----:B------:R2:W-:Y:S01]  /*7f00*/  STS.128 [R174+0x4400], R132 ;  /* 0x00440084ae007388 */ /* 0x0005e20000000c00 */
[----:B------:R-:W-:Y:S01]  /*7f10*/  @!PT LDS RZ, [RZ] ;  /* 0x00000000fffff984 */ /* 0x000fe20000000800 */
[----:B------:R-:W-:Y:S01]  /*7f20*/  @!PT LDS RZ, [RZ] ;  /* 0x00000000fffff984 */ /* 0x000fe20000000800 */
[----:B------:R-:W-:Y:S01]  /*7f30*/  @!PT LDS RZ, [RZ] ;  /* 0x00000000fffff984 */ /* 0x000fe20000000800 */
[----:B------:R-:W-:Y:S01]  /*7f40*/  @!PT LDS RZ, [RZ] ;  /* 0x00000000fffff984 */ /* 0x000fe20000000800 */
[----:B------:R1:W-:Y:S07]  /*7f50*/  MEMBAR.ALL.CTA ;  /* 0x0000000000007992 */ /* 0x0003ee0000008000 */
[----:B-1----:R-:W1:Y:S02]  /*7f60*/  FENCE.VIEW.ASYNC.S ;  /* 0x00000000000073c6 */ /* 0x002e640000000000 */
[----:B-1----:R-:W-:Y:S06]  /*7f70*/  BAR.SYNC.DEFER_BLOCKING 0x1, 0x80 ;  /* 0x0042000000007b1d */ /* 0x002fec0000010000 */
[----:B------:R-:W-:Y:S05]  /*7f80*/  @P0 BRA `(.L_x_106) ;  /* 0x0000000000240947 */ /* 0x000fea0003800000 */
[----:B------:R-:W-:Y:S02]  /*7f90*/  UIADD3 UR8, UP0, UPT, UR52, 0x680, URZ ;  /* 0x0000068034087890 */ /* 0x000fe4000ff1e0ff */
[----:B------:R-:W-:Y:S02]  /*7fa0*/  UIADD3 UR5, UPT, UPT, UR41, 0x40, URZ ;  /* 0x0000004029057890 */ /* 0x000fe4000fffe0ff */
[----:B------:R-:W-:Y:S02]  /*7fb0*/  UIADD3 UR4, UPT, UPT, UR48, 0x4400, URZ ;  /* 0x0000440030047890 */ /* 0x000fe4000fffe0ff */
[----:B------:R-:W-:Y:S01]  /*7fc0*/  UIADD3.X UR9, UPT, UPT, URZ, UR53, URZ, UP0, !UPT ;  /* 0x00000035ff097290 */ /* 0x000fe200087fe4ff */
[----:B------:R-:W-:Y:S01]  /*7fd0*/  UMOV UR6, UR42 ;  /* 0x0000002a00067c82 */ /* 0x000fe20008000000 */
[----:B------:R-:W-:Y:S07]  /*7fe0*/  UMOV UR7, UR36 ;  /* 0x0000002400077c82 */ /* 0x000fee0008000000 */
[----:B------:R1:W-:Y:S01]  /*7ff0*/  UTMASTG.3D [UR4], [UR8] ;  /* 0x00000004080073b5 */ /* 0x0003e20008010000 */
[----:B------:R0:W-:Y:S01]  /*8000*/  UTMACMDFLUSH ;  /* 0x00000000000079b7 */ /* 0x0001e20000000000 */
[----:B-1----:R-:W-:Y:S04]  /*8010*/  DEPBAR.LE SB0, 0x1 ;  /* 0x000080400000791a */ /* 0x002fe80000000000 */
.L_x_106:
[----:B------:R-:W-:Y:S05]  /*8020*/  BSYNC.RECONVERGENT B0 ;  /* 0x0000000000007941 */ /* 0x000fea0003800200 */
.L_x_105:
[----:B------:R-:W-:Y:S01]  /*8030*/  BAR.SYNC.DEFER_BLOCKING 0x1, 0x80 ;  /* 0x0042000000007b1d */ /* 0x000fe20000010000 */
[----:B------:R-:W-:Y:S04]  /*8040*/  UIADD3 UR40, UPT, UPT, UR51, 0x1, URZ ;  /* 0x0000000133287890 */ /* 0x000fe8000fffe0ff */
[----:B------:R-:W-:Y:S04]  /*8050*/  UISETP.NE.AND UP0, UPT, UR40, 0x4, UPT ;  /* 0x000000042800788c */ /* 0x000fe8000bf05270 */
[----:B------:R-:W-:Y:S01]  /*8060*/  USEL UR40, UR40, URZ, UP0 ;  /* 0x000000ff28287287 */ /* 0x000fe20008000000 */
[----:B------:R1:W-:Y:S01]  /*8070*/  @P6 SYNCS.ARRIVE.TRANS64.RED.A1T0 RZ, [R85+URZ], RZ ;  /* 0x000000ff55ff69a7 */ /* 0x0003e200081004ff */
[----:B------:R-:W-:Y:S01]  /*8080*/  BSSY B1, `(.L_x_107) ;  /* 0x0000020000017945 */ /* 0x000fe20003800000 */
[----:B------:R-:W4:Y:S02]  /*8090*/  @P6 SYNCS.PHASECHK.TRANS64.TRYWAIT P0, [R0+URZ+0x40], R3 ;  /* 0x00004003000065a7 */ /* 0x000f2400080011ff */
[----:B----4-:R-:W-:Y:S01]  /*80a0*/  @P6 SEL R103, RZ, 0x1, !P0 ;  /* 0x00000001ff676807 */ /* 0x010fe20004000000 */
[----:B-1----:R-:W-:Y:S06]  /*80b0*/  @!P6 BRA `(.L_x_108) ;  /* 0x000000000070e947 */ /* 0x002fec0003800000 */
        /* <DEDUP_REMOVED lines=9> */
[----:B------:R-:W-:Y:S04]  /*8150*/  SHF.L.U32 R7, R167, 0x1f, RZ ;  /* 0x0000001fa7077819 */ /* 0x000fe800000006ff */
[----:B------:R-:W1:Y:S02]  /*8160*/  SYNCS.PHASECHK.TRANS64.TRYWAIT P0, [R0+URZ+0x40], R7 ;  /* 0x00004007000075a7 */ /* 0x000e6400080011ff */
[----:B-1----:R-:W-:Y:S05]  /*8170*/  @!P0 BRA `(.L_x_111) ;  /* 0x0000003400188947 */ /* 0x002fea0003800000 */
.L_x_110:
[----:B------:R-:W-:Y:S05]  /*8180*/  BSYNC B0 ;  /* 0x0000000000007941 */ /* 0x000fea0003800000 */
.L_x_109:
[----:B------:R-:W-:Y:S01]  /*8190*/  ISETP.NE.AND P0, PT, R109, RZ, PT ;  /* 0x000000ff6d00720c */ /* 0x000fe20003f05270 */
[----:B------:R-:W-:Y:S11]  /*81a0*/  VIADD R101, R101, 0x1 ;  /* 0x0000000165657836 */ /* 0x000ff60000000000 */
[----:B------:R-:W-:Y:S01]  /*81b0*/  @!UPT UIADD3 URZ, UPT, UPT, URZ, URZ, URZ ;  /* 0x000000fffffff290 */ /* 0x000fe2000fffe0ff */
[----:B------:R4:W2:Y:S01]  /*81c0*/  @P0 LDS.128 R88, [R4+UR48+0x400] ;  /* 0x0004003004580984 */ /* 0x0008a20008000c00 */
[--C-:B-1----:R-:W-:Y:S01]  /*81d0*/  @P0 IMAD.IADD R7, R102, 0x1, R3.reuse ;  /* 0x0000000166070824 */ /* 0x102fe200078e0203 */
[C---:B------:R-:W-:Y:S01]  /*81e0*/  @P0 IADD3 R0, PT, PT, R108.reuse, R5, RZ ;  /* 0x000000056c000210 */ /* 0x040fe20007ffe0ff */
[C---:B------:R-:W-:Y:S01]  /*81f0*/  @P0 IMAD.IADD R6, R108.reuse, 0x1, R3 ;  /* 0x000000016c060824 */ /* 0x040fe200078e0203 */
[----:B------:R4:W1:Y:S02]  /*8200*/  @P0 LDS.128 R96, [R2+0x400] ;  /* 0x0004000002600984 */ /* 0x0008640000000c00 */
[----:B------:R-:W-:Y:S02]  /*8210*/  @P0 IADD3 R8, PT, PT, R108, R7, RZ ;  /* 0x000000076c080210 */ /* 0x000fe40007ffe0ff */
[----:B------:R4:W1:Y:S04]  /*8220*/  @P0 LDS.128 R104, [R5+0x400] ;  /* 0x0004000005680984 */ /* 0x0008680000000c00 */
[----:B------:R4:W1:Y:S04]  /*8230*/  @P0 LDS.128 R112, [R0+0x400] ;  /* 0x0004000000700984 */ /* 0x0008680000000c00 */
[----:B------:R4:W1:Y:S04]  /*8240*/  @P0 LDS.128 R120, [R3+0x400] ;  /* 0x0004000003780984 */ /* 0x0008680000000c00 */
[----:B------:R4:W1:Y:S04]  /*8250*/  @P0 LDS.128 R128, [R6+0x400] ;  /* 0x0004000006800984 */ /* 0x0008680000000c00 */
[----:B------:R4:W1:Y:S04]  /*8260*/  @P0 LDS.128 R136, [R7+0x400] ;  /* 0x0004000007880984 */ /* 0x0008680000000c00 */
[----:B------:R4:W1:Y:S02]  /*8270*/  @P0 LDS.128 R144, [R8+0x400] ;  /* 0x0004000008900984 */ /* 0x0008640000000c00 */
.L_x_108:
[----:B------:R-:W-:Y:S05]  /*8280*/  BSYNC B1 ;  /* 0x0000000000017941 */ /* 0x000fea0003800000 */
.L_x_107:
        /* <DEDUP_REMOVED lines=21> */
.L_x_112:
[----:B------:R-:W-:Y:S01]  /*83e0*/  ISETP.NE.AND P6, PT, R179, RZ, PT ;  /* 0x000000ffb300720c */ /* 0x000fe20003fc5270 */
[----:B------:R-:W-:Y:S05]  /*83f0*/  WARPSYNC.ALL ;  /* 0x0000000000007948 */ /* 0x000fea0003800000 */
[----:B------:R-:W-:Y:S01]  /*8400*/  R2UR UR4, R80 ;  /* 0x00000000500472ca */ /* 0x000fe200000e0000 */
[----:B------:R-:W-:Y:S01]  /*8410*/  BSSY.RECONVERGENT B0, `(.L_x_113) ;  /* 0x0000103000007945 */ /* 0x000fe20003800200 */
[----:B------:R-:W-:Y:S02]  /*8420*/  MOV R3, UR40 ;  /* 0x0000002800037c02 */ /* 0x000fe40008000f00 */
[----:B------:R-:W-:Y:S02]  /*8430*/  MOV R84, UR37 ;  /* 0x0000002500547c02 */ /* 0x000fe40008000f00 */
[C---:B--2---:R-:W-:Y:S02]  /*8440*/  SHF.L.U32 R82, R88.reuse, 0x10, RZ ;  /* 0x0000001058527819 */ /* 0x044fe400000006ff */
[----:B------:R-:W-:Y:S02]  /*8450*/  @P6 LEA R3, R3, UR48, 0x3 ;  /* 0x0000003003036c11 */ /* 0x000fe4000f8e18ff */
[----:B------:R-:W-:Y:S02]  /*8460*/  LOP3.LUT R83, R88, 0xffff0000, RZ, 0xc0, !PT ;  /* 0xffff000058537812 */ /* 0x000fe400078ec0ff */
[----:B------:R-:W-:Y:S01]  /*8470*/  @P6 IADD3 R3, PT, PT, R3, 0x60, RZ ;  /* 0x0000006003036810 */ /* 0x000fe20007ffe0ff */
[----:B------:R-:W2:Y:S01]  /*8480*/  LDTM.x64 R4, tmem[UR4+0x80] ;  /* 0x00008004000479ee */ /* 0x000ea20008340000 */
[----:B------:R-:W-:Y:S02]  /*8490*/  ISETP.NE.AND P0, PT, R170, RZ, PT ;  /* 0x000000ffaa00720c */ /* 0x000fe40003f05270 */
[----:B------:R-:W-:Y:S01]  /*84a0*/  @P6 PRMT R84, R84, 0x654, R3 ;  /* 0x0000065454546816 */ /* 0x000fe20000000003 */
[C---:B--2---:R-:W-:Y:S01]  /*84b0*/  FMUL R0, R78.reuse, R4 ;  /* 0x000000044e007220 */ /* 0x044fe20000400000 */
[C---:B------:R-:W-:Y:S01]  /*84c0*/  FMUL R3, R78.reuse, R6 ;  /* 0x000000064e037220 */ /* 0x040fe20000400000 */
        /* <DEDUP_REMOVED lines=38> */
[C---:B------:R-:W-:Y:S01]  /*8730*/  FFMA R0, R81.reuse, R82, R0 ;  /* 0x0000005251007223 */ /* 0x040fe20000000000 */
[----:B------:R-:W-:Y:S01]  /*8740*/  FFMA R2, R81, R83, R2 ;  /* 0x0000005351027223 */ /* 0x000fe20000000002 */
[C---:B------:R-:W-:Y:S01]  /*8750*/  FMUL R45, R78.reuse, R49 ;  /* 0x000000314e2d7220 */ /* 0x040fe20000400000 */
[C---:B------:R-:W-:Y:S01]  /*8760*/  FMUL R58, R78.reuse, R62 ;  /* 0x0000003e4e3a7220 */ /* 0x040fe20000400000 */
[C---:B------:R-:W-:Y:S01]  /*8770*/  FMUL R60, R78.reuse, R64 ;  /* 0x000000404e3c7220 */ /* 0x040fe20000400000 */
[C---:B------:R-:W-:Y:S01]  /*8780*/  SHF.L.U32 R64, R89.reuse, 0x10, RZ ;  /* 0x0000001059407819 */ /* 0x040fe200000006ff */
[----:B------:R-:W-:Y:S01]  /*8790*/  FMUL R49, R78, R53 ;  /* 0x000000354e317220 */ /* 0x000fe20000400000 */
[----:B------:R-:W-:Y:S01]  /*87a0*/  F2FP.BF16.F32.PACK_AB R92, R2, R0 ;  /* 0x00000000025c723e */ /* 0x000fe200000010ff */
[C---:B------:R-:W-:Y:S01]  /*87b0*/  FMUL R62, R78.reuse, R66 ;  /* 0x000000424e3e7220 */ /* 0x040fe20000400000 */
[----:B------:R-:W-:Y:S01]  /*87c0*/  LOP3.LUT R66, R89, 0xffff0000, RZ, 0xc0, !PT ;  /* 0xffff000059427812 */ /* 0x000fe200078ec0ff */
[C---:B------:R-:W-:Y:S01]  /*87d0*/  FMUL R53, R78.reuse, R57 ;  /* 0x000000394e357220 */ /* 0x040fe20000400000 */
[----:B------:R-:W-:Y:S01]  /*87e0*/  LOP3.LUT R0, R91, 0xffff0000, RZ, 0xc0, !PT ;  /* 0xffff00005b007812 */ /* 0x000fe200078ec0ff */
[----:B------:R-:W-:Y:S01]  /*87f0*/  FMUL R7, R78, R7 ;  /* 0x000000074e077220 */ /* 0x000fe20000400000 */
[----:B-1----:R-:W-:Y:S01]  /*8800*/  LOP3.LUT R2, R96, 0xffff0000, RZ, 0xc0, !PT ;  /* 0xffff000060027812 */ /* 0x002fe200078ec0ff */
[C---:B------:R-:W-:Y:S01]  /*8810*/  FMUL R57, R78.reuse, R61 ;  /* 0x0000003d4e397220 */ /* 0x040fe20000400000 */
[----:B------:R-:W-:Y:S01]  /*8820*/  FMUL R61, R78, R65 ;  /* 0x000000414e3d7220 */ /* 0x000fe20000400000 */
[C---:B------:R-:W-:Y:S01]  /*8830*/  SHF.L.U32 R65, R90.reuse, 0x10, RZ ;  /* 0x000000105a417819 */ /* 0x040fe200000006ff */
[C---:B------:R-:W-:Y:S01]  /*8840*/  FFMA R3, R81.reuse, R64, R3 ;  /* 0x0000004051037223 */ /* 0x040fe20000000003 */
[----:B------:R-:W-:Y:S01]  /*8850*/  LOP3.LUT R64, R90, 0xffff0000, RZ, 0xc0, !PT ;  /* 0xffff00005a407812 */ /* 0x000fe200078ec0ff */
[C---:B------:R-:W-:Y:S01]  /*8860*/  FFMA R7, R81.reuse, R66, R7 ;  /* 0x0000004251077223 */ /* 0x040fe20000000007 */
[C---:B------:R-:W-:Y:S01]  /*8870*/  FMUL R11, R78.reuse, R11 ;  /* 0x0000000b4e0b7220 */ /* 0x040fe20000400000 */
[----:B------:R-:W-:Y:S01]  /*8880*/  FFMA R4, R81, R65, R4 ;  /* 0x0000004151047223 */ /* 0x000fe20000000004 */
[----:B------:R-:W-:Y:S01]  /*8890*/  SHF.L.U32 R65, R91, 0x10, RZ ;  /* 0x000000105b417819 */ /* 0x000fe200000006ff */
[----:B------:R-:W-:Y:S01]  /*88a0*/  FFMA R5, R81, R64, R5 ;  /* 0x0000004051057223 */ /* 0x000fe20000000005 */
[----:B------:R-:W-:Y:S01]  /*88b0*/  F2FP.BF16.F32.PACK_AB R93, R7, R3 ;  /* 0x00000003075d723e */ /* 0x000fe200000010ff */
[----:B------:R-:W-:Y:S01]  /*88c0*/  FMUL R15, R78, R15 ;  /* 0x0000000f4e0f7220 */ /* 0x000fe20000400000 */
[----:B------:R-:W-:Y:S01]  /*88d0*/  SHF.L.U32 R3, R96, 0x10, RZ ;  /* 0x0000001060037819 */ /* 0x000fe200000006ff */
[----:B------:R-:W-:Y:S01]  /*88e0*/  FFMA R6, R81, R65, R6 ;  /* 0x0000004151067223 */ /* 0x000fe20000000006 */
[----:B------:R-:W-:Y:S01]  /*88f0*/  F2FP.BF16.F32.PACK_AB R94, R5, R4 ;  /* 0x00000004055e723e */ /* 0x000fe200000010ff */
[----:B------:R-:W-:Y:S01]  /*8900*/  FFMA R11, R81, R0, R11 ;  /* 0x00000000510b7223 */ /* 0x000fe2000000000b */
[----:B------:R-:W-:Y:S01]  /*8910*/  SHF.L.U32 R0, R97, 0x10, RZ ;  /* 0x0000001061007819 */ /* 0x000fe200000006ff */
[C---:B------:R-:W-:Y:S01]  /*8920*/  FFMA R8, R81.reuse, R3, R8 ;  /* 0x0000000351087223 */ /* 0x040fe20000000008 */
[C---:B------:R-:W-:Y:S01]  /*8930*/  SHF.L.U32 R3, R98.reuse, 0x10, RZ ;  /* 0x0000001062037819 */ /* 0x040fe200000006ff */
[----:B------:R-:W-:Y:S01]  /*8940*/  FFMA R9, R81, R2, R9 ;  /* 0x0000000251097223 */ /* 0x000fe20000000009 */
[----:B------:R-:W-:Y:S01]  /*8950*/  LOP3.LUT R2, R97, 0xffff0000, RZ, 0xc0, !PT ;  /* 0xffff000061027812 */ /* 0x000fe200078ec0ff */
[C---:B------:R-:W-:Y:S01]  /*8960*/  FFMA R10, R81.reuse, R0, R10 ;  /* 0x00000000510a7223 */ /* 0x040fe2000000000a */
[----:B------:R-:W-:Y:S01]  /*8970*/  LOP3.LUT R0, R98, 0xffff0000, RZ, 0xc0, !PT ;  /* 0xffff000062007812 */ /* 0x000fe200078ec0ff */
[----:B------:R-:W-:Y:S01]  /*8980*/  FMUL R19, R78, R19 ;  /* 0x000000134e137220 */ /* 0x000fe20000400000 */
[C---:B------:R-:W-:Y:S01]  /*8990*/  SHF.L.U32 R5, R104.reuse, 0x10, RZ ;  /* 0x0000001068057819 */ /* 0x040fe200000006ff */
[----:B------:R-:W-:Y:S01]  /*89a0*/  FFMA R15, R81, R2, R15 ;  /* 0x00000002510f7223 */ /* 0x000fe2000000000f */
[----:B------:R-:W-:Y:S01]  /*89b0*/  LOP3.LUT R2, R99, 0xffff0000, RZ, 0xc0, !PT ;  /* 0xffff000063027812 */ /* 0x000fe200078ec0ff */
[----:B------:R-:W-:Y:S01]  /*89c0*/  FFMA R12, R81, R3, R12 ;  /* 0x00000003510c7223 */ /* 0x000fe2000000000c */
[----:B------:R-:W-:Y:S01]  /*89d0*/  SHF.L.U32 R3, R99, 0x10, RZ ;  /* 0x0000001063037819 */ /* 0x000fe200000006ff */
[----:B------:R-:W-:Y:S01]  /*89e0*/  FFMA R13, R81, R0, R13 ;  /* 0x00000000510d7223 */ /* 0x000fe2000000000d */
[----:B------:R-:W-:Y:S01]  /*89f0*/  LOP3.LUT R0, R104, 0xffff0000, RZ, 0xc0, !PT ;  /* 0xffff000068007812 */ /* 0x000fe200078ec0ff */
[----:B------:R-:W-:Y:S01]  /*8a00*/  FMUL R23, R78, R23 ;  /* 0x000000174e177220 */ /* 0x000fe20000400000 */
[----:B------:R-:W-:Y:S01]  /*8a10*/  LOP3.LUT R4, R107, 0xffff0000, RZ, 0xc0, !PT ;  /* 0xffff00006b047812 */ /* 0x000fe200078ec0ff */
[C---:B------:R-:W-:Y:S01]  /*8a20*/  FFMA R14, R81.reuse, R3, R14 ;  /* 0x00000003510e7223 */ /* 0x040fe2000000000e */
[C---:B------:R-:W-:Y:S01]  /*8a30*/  SHF.L.U32 R3, R106.reuse, 0x10, RZ ;  /* 0x000000106a037819 */ /* 0x040fe200000006ff */
[----:B------:R-:W-:Y:S01]  /*8a40*/  FFMA R19, R81, R2, R19 ;  /* 0x0000000251137223 */ /* 0x000fe20000000013 */
[----:B------:R-:W-:Y:S01]  /*8a50*/  SHF.L.U32 R2, R105, 0x10, RZ ;  /* 0x0000001069027819 */ /* 0x000fe200000006ff */
[----:B------:R-:W-:Y:S01]  /*8a60*/  FFMA R16, R81, R5, R16 ;  /* 0x0000000551107223 */ /* 0x000fe20000000010 */
[----:B------:R-:W-:Y:S01]  /*8a70*/  SHF.L.U32 R5, R107, 0x10, RZ ;  /* 0x000000106b057819 */ /* 0x000fe200000006ff */
[----:B------:R-:W-:Y:S01]  /*8a80*/  FFMA R17, R81, R0, R17 ;  /* 0x0000000051117223 */ /* 0x000fe20000000011 */
[----:B------:R-:W-:Y:S01]  /*8a90*/  LOP3.LUT R0, R105, 0xffff0000, RZ, 0xc0, !PT ;  /* 0xffff000069007812 */ /* 0x000fe200078ec0ff */
[----:B------:R-:W-:Y:S01]  /*8aa0*/  FFMA R18, R81, R2, R18 ;  /* 0x0000000251127223 */ /* 0x000fe20000000012 */
[----:B------:R-:W-:Y:S01]  /*8ab0*/  LOP3.LUT R2, R106, 0xffff0000, RZ, 0xc0, !PT ;  /* 0xffff00006a027812 */ /* 0x000fe200078ec0ff */
[----:B------:R-:W-:Y:S01]  /*8ac0*/  FMUL R27, R78, R27 ;  /* 0x0000001b4e1b7220 */ /* 0x000fe20000400000 */
[----:B------:R-:W-:Y:S01]  /*8ad0*/  F2FP.BF16.F32.PACK_AB R95, R11, R6 ;  /* 0x000000060b5f723e */ /* 0x000fe200000010ff */
[C---:B------:R-:W-:Y:S01]  /*8ae0*/  FFMA R23, R81.reuse, R0, R23 ;  /* 0x0000000051177223 */ /* 0x040fe20000000017 */
[----:B------:R-:W-:Y:S01]  /*8af0*/  SHF.L.U32 R0, R112, 0x10, RZ ;  /* 0x0000001070007819 */ /* 0x000fe200000006ff */
[C---:B------:R-:W-:Y:S01]  /*8b00*/  FFMA R20, R81.reuse, R3, R20 ;  /* 0x0000000351147223 */ /* 0x040fe20000000014 */
[----:B------:R-:W-:Y:S01]  /*8b10*/  SHF.L.U32 R3, R114, 0x10, RZ ;  /* 0x0000001072037819 */ /* 0x000fe200000006ff */
        /* <DEDUP_REMOVED lines=8> */
[----:B------:R-:W-:Y:S01]  /*8ba0*/  FFMA R25, R81, R2, R25 ;  /* 0x0000000251197223 */ /* 0x000fe20000000019 */
[----:B------:R-:W-:Y:S01]  /*8bb0*/  LOP3.LUT R2, R114, 0xffff0000, RZ, 0xc0, !PT ;  /* 0xffff000072027812 */ /* 0x000fe200078ec0ff */
[C---:B------:R-:W-:Y:S01]  /*8bc0*/  FMUL R31, R78.reuse, R31 ;  /* 0x0000001f4e1f7220 */ /* 0x040fe20000400000 */
[----:B------:R-:W-:Y:S01]  /*8bd0*/  F2FP.BF16.F32.PACK_AB R8, R9, R8 ;  /* 0x000000080908723e */ /* 0x000fe200000010ff */
[----:B------:R-:W-:Y:S01]  /*8be0*/  FFMA R26, R81, R0, R26 ;  /* 0x00000000511a7223 */ /* 0x000fe2000000001a */
[----:B------:R-:W-:Y:S01]  /*8bf0*/  LOP3.LUT R0, R113, 0xffff0000, RZ, 0xc0, !PT ;  /* 0xffff000071007812 */ /* 0x000fe200078ec0ff */
[C---:B------:R-:W-:Y:S01]  /*8c00*/  FMUL R35, R78.reuse, R35 ;  /* 0x000000234e237220 */ /* 0x040fe20000400000 */
[----:B------:R-:W-:Y:S01]  /*8c10*/  F2FP.BF16.F32.PACK_AB R9, R15, R10 ;  /* 0x0000000a0f09723e */ /* 0x000fe200000010ff */
[----:B------:R-:W-:Y:S01]  /*8c20*/  FMUL R39, R78, R39 ;  /* 0x000000274e277220 */ /* 0x000fe20000400000 */
[----:B------:R-:W-:Y:S01]  /*8c30*/  F2FP.BF16.F32.PACK_AB R10, R13, R12 ;  /* 0x0000000c0d0a723e */ /* 0x000fe200000010ff */
[C---:B------:R-:W-:Y:S01]  /*8c40*/  FFMA R31, R81.reuse, R0, R31 ;  /* 0x00000000511f7223 */ /* 0x040fe2000000001f */
[C---:B------:R-:W-:Y:S01]  /*8c50*/  SHF.L.U32 R0, R120.reuse, 0x10, RZ ;  /* 0x0000001078007819 */ /* 0x040fe200000006ff */
[----:B------:R-:W-:Y:S01]  /*8c60*/  FFMA R28, R81, R3, R28 ;  /* 0x00000003511c7223 */ /* 0x000fe2000000001c */
[----:B------:R-:W-:Y:S01]  /*8c70*/  SHF.L.U32 R3, R121, 0x10, RZ ;  /* 0x0000001079037819 */ /* 0x000fe200000006ff */
        /* <DEDUP_REMOVED lines=8> */
[----:B------:R-:W-:Y:S01]  /*8d00*/  FFMA R33, R81, R2, R33 ;  /* 0x0000000251217223 */ /* 0x000fe20000000021 */
[----:B------:R-:W-:Y:S01]  /*8d10*/  LOP3.LUT R2, R123, 0xffff0000, RZ, 0xc0, !PT ;  /* 0xffff00007b027812 */ /* 0x000fe200078ec0ff */
[C---:B------:R-:W-:Y:S01]  /*8d20*/  FFMA R34, R81.reuse, R3, R34 ;  /* 0x0000000351227223 */ /* 0x040fe20000000022 */
[C---:B------:R-:W-:Y:S01]  /*8d30*/  SHF.L.U32 R3, R122.reuse, 0x10, RZ ;  /* 0x000000107a037819 */ /* 0x040fe200000006ff */
[----:B------:R-:W-:Y:S01]  /*8d40*/  FFMA R39, R81, R0, R39 ;  /* 0x0000000051277223 */ /* 0x000fe20000000027 */
[----:B------:R-:W-:Y:S01]  /*8d50*/  LOP3.LUT R0, R122, 0xffff0000, RZ, 0xc0, !PT ;  /* 0xffff00007a007812 */ /* 0x000fe200078ec0ff */
[----:B------:R-:W-:Y:S01]  /*8d60*/  FMUL R43, R78, R43 ;  /* 0x0000002b4e2b7220 */ /* 0x000fe20000400000 */
[----:B------:R-:W-:Y:S01]  /*8d70*/  F2FP.BF16.F32.PACK_AB R16, R17, R16 ;  /* 0x000000101110723e */ /* 0x000fe200000010ff */
[----:B------:R-:W-:Y:S01]  /*8d80*/  FFMA R36, R81, R3, R36 ;  /* 0x0000000351247223 */ /* 0x000fe20000000024 */
[----:B------:R-:W-:Y:S01]  /*8d90*/  SHF.L.U32 R3, R129, 0x10, RZ ;  /* 0x0000001081037819 */ /* 0x000fe200000006ff */
[C---:B------:R-:W-:Y:S01]  /*8da0*/  FFMA R37, R81.reuse, R0, R37 ;  /* 0x0000000051257223 */ /* 0x040fe20000000025 */
[C---:B------:R-:W-:Y:S01]  /*8db0*/  SHF.L.U32 R0, R128.reuse, 0x10, RZ ;  /* 0x0000001080007819 */ /* 0x040fe200000006ff */
[----:B------:R-:W-:Y:S01]  /*8dc0*/  FFMA R38, R81, R5, R38 ;  /* 0x0000000551267223 */ /* 0x000fe20000000026 */
[----:B------:R-:W-:Y:S01]  /*8dd0*/  F2FP.BF16.F32.PACK_AB R17, R23, R18 ;  /* 0x000000121711723e */ /* 0x000fe200000010ff */
[----:B------:R1:W-:Y:S01]  /*8de0*/  STS.128 [R182+UR48+0x8400], R92 ;  /* 0x0084005cb6007988 */ /* 0x0003e20008000c30 */
[----:B------:R-:W-:Y:S01]  /*8df0*/  SHF.L.U32 R5, R131, 0x10, RZ ;  /* 0x0000001083057819 */ /* 0x000fe200000006ff */
[C---:B------:R-:W-:Y:S01]  /*8e00*/  FFMA R43, R81.reuse, R2, R43 ;  /* 0x00000002512b7223 */ /* 0x040fe2000000002b */
[----:B------:R-:W-:Y:S01]  /*8e10*/  LOP3.LUT R2, R128, 0xffff0000, RZ, 0xc0, !PT ;  /* 0xffff000080027812 */ /* 0x000fe200078ec0ff */
[----:B------:R-:W-:Y:S01]  /*8e20*/  FFMA R40, R81, R0, R40 ;  /* 0x0000000051287223 */ /* 0x000fe20000000028 */
[----:B------:R-:W-:Y:S01]  /*8e30*/  LOP3.LUT R0, R129, 0xffff0000, RZ, 0xc0, !PT ;  /* 0xffff000081007812 */ /* 0x000fe200078ec0ff */
[----:B------:R-:W-:Y:S01]  /*8e40*/  FMUL R47, R78, R47 ;  /* 0x0000002f4e2f7220 */ /* 0x000fe20000400000 */
[----:B------:R-:W-:Y:S01]  /*8e50*/  F2FP.BF16.F32.PACK_AB R18, R21, R20 ;  /* 0x000000141512723e */ /* 0x000fe200000010ff */
[C---:B------:R-:W-:Y:S01]  /*8e60*/  FFMA R41, R81.reuse, R2, R41 ;  /* 0x0000000251297223 */ /* 0x040fe20000000029 */
[C---:B------:R-:W-:Y:S01]  /*8e70*/  LOP3.LUT R2, R130.reuse, 0xffff0000, RZ, 0xc0, !PT ;  /* 0xffff000082027812 */ /* 0x040fe200078ec0ff */
[----:B------:R-:W-:Y:S01]  /*8e80*/  FFMA R42, R81, R3, R42 ;  /* 0x00000003512a7223 */ /* 0x000fe2000000002a */
[----:B------:R-:W-:Y:S01]  /*8e90*/  SHF.L.U32 R3, R130, 0x10, RZ ;  /* 0x0000001082037819 */ /* 0x000fe200000006ff */
[----:B------:R1:W-:Y:S01]  /*8ea0*/  STS.128 [R181+0x8400], R8 ;  /* 0x00840008b5007388 */ /* 0x0003e20000000c00 */
[----:B------:R-:W-:Y:S01]  /*8eb0*/  F2FP.BF16.F32.PACK_AB R19, R27, R22 ;  /* 0x000000161b13723e */ /* 0x000fe200000010ff */
[----:B------:R-:W-:Y:S01]  /*8ec0*/  FFMA R47, R81, R0, R47 ;  /* 0x00000000512f7223 */ /* 0x000fe2000000002f */
[----:B------:R-:W-:Y:S01]  /*8ed0*/  LOP3.LUT R0, R131, 0xffff0000, RZ, 0xc0, !PT ;  /* 0xffff000083007812 */ /* 0x000fe200078ec0ff */
[----:B------:R-:W-:Y:S01]  /*8ee0*/  FMUL R51, R78, R51 ;  /* 0x000000334e337220 */ /* 0x000fe20000400000 */
[----:B------:R-:W-:Y:S01]  /*8ef0*/  F2FP.BF16.F32.PACK_AB R24, R25, R24 ;  /* 0x000000181918723e */ /* 0x000fe200000010ff */
[C---:B------:R-:W-:Y:S01]  /*8f00*/  FFMA R44, R81.reuse, R3, R44 ;  /* 0x00000003512c7223 */ /* 0x040fe2000000002c */
[C---:B------:R-:W-:Y:S01]  /*8f10*/  SHF.L.U32 R3, R136.reuse, 0x10, RZ ;  /* 0x0000001088037819 */ /* 0x040fe200000006ff */
[----:B------:R-:W-:Y:S01]  /*8f20*/  FFMA R45, R81, R2, R45 ;  /* 0x00000002512d7223 */ /* 0x000fe2000000002d */
[----:B------:R-:W-:Y:S01]  /*8f30*/  F2FP.BF16.F32.PACK_AB R25, R31, R26 ;  /* 0x0000001a1f19723e */ /* 0x000fe200000010ff */
[----:B------:R-:W-:Y:S01]  /*8f40*/  FFMA R46, R81, R5, R46 ;  /* 0x00000005512e7223 */ /* 0x000fe2000000002e */
[----:B------:R-:W-:Y:S01]  /*8f50*/  SHF.L.U32 R5, R137, 0x10, RZ ;  /* 0x0000001089057819 */ /* 0x000fe200000006ff */
[----:B------:R1:W-:Y:S01]  /*8f60*/  STS.128 [R180+0x8400], R16 ;  /* 0x00840010b4007388 */ /* 0x0003e20000000c00 */
[----:B------:R-:W-:Y:S01]  /*8f70*/  F2FP.BF16.F32.PACK_AB R26, R29, R28 ;  /* 0x0000001c1d1a723e */ /* 0x000fe200000010ff */
[C---:B------:R-:W-:Y:S01]  /*8f80*/  FFMA R51, R81.reuse, R0, R51 ;  /* 0x0000000051337223 */ /* 0x040fe20000000033 */
[----:B------:R-:W-:Y:S01]  /*8f90*/  LOP3.LUT R0, R136, 0xffff0000, RZ, 0xc0, !PT ;  /* 0xffff000088007812 */ /* 0x000fe200078ec0ff */
[----:B------:R-:W-:Y:S01]  /*8fa0*/  FFMA R48, R81, R3, R48 ;  /* 0x0000000351307223 */ /* 0x000fe20000000030 */
[----:B------:R-:W-:Y:S01]  /*8fb0*/  F2FP.BF16.F32.PACK_AB R27, R35, R30 ;  /* 0x0000001e231b723e */ /* 0x000fe200000010ff */
[----:B------:R-:W-:Y:S01]  /*8fc0*/  FMUL R55, R78, R55 ;  /* 0x000000374e377220 */ /* 0x000fe20000400000 */
[----:B------:R-:W-:Y:S01]  /*8fd0*/  LOP3.LUT R2, R137, 0xffff0000, RZ, 0xc0, !PT ;  /* 0xffff000089027812 */ /* 0x000fe200078ec0ff */
[C---:B------:R-:W-:Y:S01]  /*8fe0*/  FFMA R49, R81.reuse, R0, R49 ;  /* 0x0000000051317223 */ /* 0x040fe20000000031 */
[C---:B------:R-:W-:Y:S01]  /*8ff0*/  SHF.L.U32 R0, R138.reuse, 0x10, RZ ;  /* 0x000000108a007819 */ /* 0x040fe200000006ff */
[----:B------:R-:W-:Y:S01]  /*9000*/  FFMA R50, R81, R5, R50 ;  /* 0x0000000551327223 */ /* 0x000fe20000000032 */
[----:B------:R-:W-:Y:S01]  /*9010*/  F2FP.BF16.F32.PACK_AB R32, R33, R32 ;  /* 0x000000202120723e */ /* 0x000fe200000010ff */
[----:B------:R1:W-:Y:S01]  /*9020*/  STS.128 [R178+0x8400], R24 ;  /* 0x00840018b2007388 */ /* 0x0003e20000000c00 */
[----:B------:R-:W-:Y:S01]  /*9030*/  F2FP.BF16.F32.PACK_AB R33, R39, R34 ;  /* 0x000000222721723e */ /* 0x000fe200000010ff */
[C---:B------:R-:W-:Y:S01]  /*9040*/  FFMA R55, R81.reuse, R2, R55 ;  /* 0x0000000251377223 */ /* 0x040fe20000000037 */
[----:B------:R-:W-:Y:S01]  /*9050*/  LOP3.LUT R2, R138, 0xffff0000, RZ, 0xc0, !PT ;  /* 0xffff00008a027812 */ /* 0x000fe200078ec0ff */
[----:B------:R-:W-:Y:S01]  /*9060*/  FFMA R52, R81, R0, R52 ;  /* 0x0000000051347223 */ /* 0x000fe20000000034 */
[----:B------:R-:W-:Y:S01]  /*9070*/  SHF.L.U32 R3, R139, 0x10, RZ ;  /* 0x000000108b037819 */ /* 0x000fe200000006ff */
[C---:B------:R-:W-:Y:S01]  /*9080*/  FMUL R59, R78.reuse, R59 ;  /* 0x0000003b4e3b7220 */ /* 0x040fe20000400000 */
[----:B------:R-:W-:Y:S01]  /*9090*/  F2FP.BF16.F32.PACK_AB R34, R37, R36 ;  /* 0x000000242522723e */ /* 0x000fe200000010ff */
[----:B------:R-:W-:Y:S01]  /*90a0*/  FFMA R53, R81, R2, R53 ;  /* 0x0000000251357223 */ /* 0x000fe20000000035 */
[----:B------:R-:W-:Y:S01]  /*90b0*/  F2FP.BF16.F32.PACK_AB R35, R43, R38 ;  /* 0x000000262b23723e */ /* 0x000fe200000010ff */
[----:B------:R-:W-:Y:S01]  /*90c0*/  FFMA R54, R81, R3, R54 ;  /* 0x0000000351367223 */ /* 0x000fe20000000036 */
[----:B------:R-:W-:Y:S01]  /*90d0*/  LOP3.LUT R0, R139, 0xffff0000, RZ, 0xc0, !PT ;  /* 0xffff00008b007812 */ /* 0x000fe200078ec0ff */
[----:B------:R-:W-:Y:S01]  /*90e0*/  FMUL R63, R78, R63 ;  /* 0x0000003f4e3f7220 */ /* 0x000fe20000400000 */
[----:B------:R-:W-:Y:S01]  /*90f0*/  F2FP.BF16.F32.PACK_AB R40, R41, R40 ;  /* 0x000000282928723e */ /* 0x000fe200000010ff */
[----:B------:R1:W-:Y:S01]  /*9100*/  STS.128 [R177+0x8400], R32 ;  /* 0x00840020b1007388 */ /* 0x0003e20000000c00 */
[C---:B------:R-:W-:Y:S01]  /*9110*/  SHF.L.U32 R3, R144.reuse, 0x10, RZ ;  /* 0x0000001090037819 */ /* 0x040fe200000006ff */
[----:B------:R-:W-:Y:S01]  /*9120*/  FFMA R59, R81, R0, R59 ;  /* 0x00000000513b7223 */ /* 0x000fe2000000003b */
[----:B------:R-:W-:Y:S01]  /*9130*/  LOP3.LUT R2, R144, 0xffff0000, RZ, 0xc0, !PT ;  /* 0xffff000090027812 */ /* 0x000fe200078ec0ff */
[----:B------:R-:W-:Y:S01]  /*9140*/  FMUL R67, R78, R67 ;  /* 0x000000434e437220 */ /* 0x000fe20000400000 */
[----:B------:R-:W-:Y:S01]  /*9150*/  F2FP.BF16.F32.PACK_AB R41, R47, R42 ;  /* 0x0000002a2f29723e */ /* 0x000fe200000010ff */
[----:B------:R-:W-:Y:S01]  /*9160*/  FFMA R56, R81, R3, R56 ;  /* 0x0000000351387223 */ /* 0x000fe20000000038 */
[----:B------:R-:W-:Y:S01]  /*9170*/  SHF.L.U32 R5, R145, 0x10, RZ ;  /* 0x0000001091057819 */ /* 0x000fe200000006ff */
[----:B------:R-:W-:Y:S01]  /*9180*/  FFMA R57, R81, R2, R57 ;  /* 0x0000000251397223 */ /* 0x000fe20000000039 */
[----:B------:R-:W-:Y:S02]  /*9190*/  F2FP.BF16.F32.PACK_AB R42, R45, R44 ;  /* 0x0000002c2d2a723e */ /* 0x000fe400000010ff */
[----:B------:R-:W-:Y:S01]  /*91a0*/  F2FP.BF16.F32.PACK_AB R43, R51, R46 ;  /* 0x0000002e332b723e */ /* 0x000fe200000010ff */
[----:B------:R-:W-:Y:S01]  /*91b0*/  FFMA R58, R81, R5, R58 ;  /* 0x00000005513a7223 */ /* 0x000fe2000000003a */
[----:B------:R-:W-:Y:S02]  /*91c0*/  LOP3.LUT R0, R145, 0xffff0000, RZ, 0xc0, !PT ;  /* 0xffff000091007812 */ /* 0x000fe400078ec0ff */
[C---:B------:R-:W-:Y:S01]  /*91d0*/  SHF.L.U32 R3, R146.reuse, 0x10, RZ ;  /* 0x0000001092037819 */ /* 0x040fe200000006ff */
[----:B------:R1:W-:Y:S01]  /*91e0*/  STS.128 [R176+0x8400], R40 ;  /* 0x00840028b0007388 */ /* 0x0003e20000000c00 */
        /* <DEDUP_REMOVED lines=8> */
[----:B------:R-:W-:Y:S02]  /*9270*/  F2FP.BF16.F32.PACK_AB R49, R55, R50 ;  /* 0x000000323731723e */ /* 0x000fe400000010ff */
[----:B------:R-:W-:Y:S01]  /*9280*/  F2FP.BF16.F32.PACK_AB R50, R53, R52 ;  /* 0x000000343532723e */ /* 0x000fe200000010ff */
[----:B------:R-:W-:Y:S01]  /*9290*/  FFMA R67, R81, R4, R67 ;  /* 0x0000000451437223 */ /* 0x000fe20000000043 */
[----:B------:R-:W-:Y:S02]  /*92a0*/  F2FP.BF16.F32.PACK_AB R51, R59, R54 ;  /* 0x000000363b33723e */ /* 0x000fe400000010ff */
[----:B------:R-:W-:Y:S02]  /*92b0*/  F2FP.BF16.F32.PACK_AB R56, R57, R56 ;  /* 0x000000383938723e */ /* 0x000fe400000010ff */
        /* <DEDUP_REMOVED lines=23> */
[----:B--2---:R-:W-:Y:S04]  /*9430*/  DEPBAR.LE SB0, 0x1 ;  /* 0x000080400000791a */ /* 0x004fe80000000000 */
.L_x_114:
[----:B------:R-:W-:Y:S05]  /*9440*/  BSYNC.RECONVERGENT B0 ;  /* 0x0000000000007941 */ /* 0x000fea0003800200 */
.L_x_113:
        /* <DEDUP_REMOVED lines=8> */
[----:B--2---:R-:W-:Y:S06]  /*94d0*/  @!P6 BRA `(.L_x_116) ;  /* 0x00000000006ce947 */ /* 0x004fec0003800000 */
[----:B------:R-:W-:Y:S01]  /*94e0*/  ISETP.NE.AND P1, PT, R109, RZ, PT ;  /* 0x000000ff6d00720c */ /* 0x000fe20003f25270 */
[----:B------:R-:W-:Y:S01]  /*94f0*/  BSSY B0, `(.L_x_117) ;  /* 0x000000b000007945 */ /* 0x000fe20003800000 */
[----:B------:R-:W-:Y:S11]  /*9500*/  ISETP.NE.AND P0, PT, R103, RZ, PT ;  /* 0x000000ff6700720c */ /* 0x000ff60003f05270 */
[----:B------:R-:W-:Y:S05]  /*9510*/  @P1 IMAD R101, R101, 0x4000, R182 ;  /* 0x0000400065651824 */ /* 0x000fea00078e02b6 */
[----:B-1----:R-:W-:Y:S04]  /*9520*/  @P1 IADD3 R9, PT, PT, R101, UR48, RZ ;  /* 0x0000003065091c10 */ /* 0x002fe8000fffe0ff */
[----:B------:R-:W-:Y:S01]  /*9530*/  @P1 IADD3 R7, PT, PT, R102, R9, RZ ;  /* 0x0000000966071210 */ /* 0x000fe20007ffe0ff */
[--C-:B------:R-:W-:Y:S02]  /*9540*/  @P1 IMAD.IADD R5, R100, 0x1, R9.reuse ;  /* 0x0000000164051824 */ /* 0x100fe400078e0209 */
[----:B------:R-:W-:Y:S01]  /*9550*/  @P1 IMAD.IADD R2, R108, 0x1, R9 ;  /* 0x000000016c021824 */ /* 0x000fe200078e0209 */
[----:B------:R-:W-:Y:S06]  /*9560*/  @P0 BRA `(.L_x_118) ;  /* 0x00000000000c0947 */ /* 0x000fec0003800000 */
[----:B------:R-:W-:Y:S04]  /*9570*/  SHF.L.U32 R0, R167, 0x1f, RZ ;  /* 0x0000001fa7007819 */ /* 0x000fe800000006ff */
[----:B------:R-:W1:Y:S02]  /*9580*/  SYNCS.PHASECHK.TRANS64.TRYWAIT P0, [R3+URZ+0x40], R0 ;  /* 0x00004000030075a7 */ /* 0x000e6400080011ff */
[----:B-1----:R-:W-:Y:S05]  /*9590*/  @!P0 BRA `(.L_x_119) ;  /* 0x0000002000248947 */ /* 0x002fea0003800000 */
.L_x_118:
[----:B------:R-:W-:Y:S05]  /*95a0*/  BSYNC B0 ;  /* 0x0000000000007941 */ /* 0x000fea0003800000 */
.L_x_117:
[----:B------:R-:W-:Y:S11]  /*95b0*/  ISETP.NE.AND P0, PT, R109, RZ, PT ;  /* 0x000000ff6d00720c */ /* 0x000ff60003f05270 */
[----:B------:R-:W-:Y:S02]  /*95c0*/  @!UPT UIADD3 URZ, UPT, UPT, URZ, URZ, URZ ;  /* 0x000000fffffff290 */ /* 0x000fe4000fffe0ff */
[----:B------:R2:W4:Y:S01]  /*95d0*/  @P0 LDS.128 R88, [R101+UR48+0x400] ;  /* 0x0004003065580984 */ /* 0x0005220008000c00 */
[----:B-1----:R-:W-:Y:S01]  /*95e0*/  @P0 IMAD.IADD R3, R102, 0x1, R5 ;  /* 0x0000000166030824 */ /* 0x002fe200078e0205 */
        /* <DEDUP_REMOVED lines=10> */
.L_x_116:
[----:B------:R-:W-:Y:S05]  /*9690*/  BSYNC B1 ;  /* 0x0000000000017941 */ /* 0x000fea0003800000 */
.L_x_115:
[----:B--2---:R-:W-:Y:S05]  /*96a0*/  VIADD R3, R80, 0xc0 ;  /* 0x000000c050037836 */ /* 0x004fea0000000000 */
[----:B------:R-:W-:Y:S04]  /*96b0*/  SHF.R.U32.HI R3, RZ, 0x15, R3 ;  /* 0x00000015ff037819 */ /* 0x000fe80000011603 */
[----:B------:R-:W-:Y:S11]  /*96c0*/  LOP3.LUT P0, RZ, R3, 0x3, R162, 0x48, !PT ;  /* 0x0000000303ff7812 */ /* 0x000ff600078048a2 */
[----:B------:R-:W-:Y:S02]  /*96d0*/  @!UPT UIADD3 URZ, UPT, UPT, URZ, URZ, URZ ;  /* 0x000000fffffff290 */ /* 0x000fe4000fffe0ff */
[----:B------:R-:W-:Y:S05]  /*96e0*/  @!P0 BRA `(.L_x_120) ;  /* 0x0000000000408947 */ /* 0x000fea0003800000 */
[----:B------:R-:W2:Y:S01]  /*96f0*/  LDCU.64 UR8, c[0x4][0x70] ;  /* 0x01000e00ff0877ac */ /* 0x000ea20008000a00 */
[----:B------:R-:W-:Y:S01]  /*9700*/  MOV R3, 0x0 ;  /* 0x0000000000037802 */ /* 0x000fe20000000f00 */
[----:B------:R-:W-:Y:S02]  /*9710*/  HFMA2 R12, -RZ, RZ, 0, 5.9604644775390625e-08 ;  /* 0x00000001ff0c7431 */ /* 0x000fe400000001ff */
[----:B-1----:R-:W-:Y:S02]  /*9720*/  IMAD.MOV.U32 R8, RZ, RZ, 0x192 ;  /* 0x00000192ff087424 */ /* 0x002fe400078e00ff */
[----:B------:R-:W-:Y:S01]  /*9730*/  IMAD.MOV.U32 R13, RZ, RZ, RZ ;  /* 0x000000ffff0d7224 */ /* 0x000fe200078e00ff */
[----:B------:R-:W1:Y:S01]  /*9740*/  LDCU.64 UR6, c[0x4][0x78] ;  /* 0x01000f00ff0677ac */ /* 0x000e620008000a00 */
[----:B------:R-:W3:Y:S01]  /*9750*/  LDC.64 R2, c[0x4][R3] ;  /* 0x0100000003027b82 */ /* 0x000ee20000000a00 */
[----:B------:R-:W5:Y:S01]  /*9760*/  LDCU.64 UR4, c[0x4][0x10] ;  /* 0x01000200ff0477ac */ /* 0x000f620008000a00 */
[----:B--2---:R-:W-:Y:S01]  /*9770*/  MOV R5, UR9 ;  /* 0x0000000900057c02 */ /* 0x004fe20008000f00 */
[----:B------:R-:W-:Y:S01]  /*9780*/  IMAD.U32 R4, RZ, RZ, UR8 ;  /* 0x00000008ff047e24 */ /* 0x000fe2000f8e00ff */
[----:B-1----:R-:W-:Y:S01]  /*9790*/  MOV R7, UR7 ;  /* 0x0000000700077c02 */ /* 0x002fe20008000f00 */
[----:B------:R-:W-:Y:S01]  /*97a0*/  IMAD.U32 R6, RZ, RZ, UR6 ;  /* 0x00000006ff067e24 */ /* 0x000fe2000f8e00ff */
[----:B-----5:R-:W-:Y:S01]  /*97b0*/  MOV R11, UR5 ;  /* 0x00000005000b7c02 */ /* 0x020fe20008000f00 */
[----:B------:R-:W-:Y:S02]  /*97c0*/  IMAD.U32 R10, RZ, RZ, UR4 ;  /* 0x00000004ff0a7e24 */ /* 0x000fe4000f8e00ff */
[----:B------:R-:W-:Y:S07]  /*97d0*/  LEPC R20, `(.L_x_120) ;  /* 0x000000001014794e */ /* 0x000fee0000000000 */
[----:B---34-:R-:W-:Y:S05]  /*97e0*/  CALL.ABS.NOINC R2 ;  /* 0x0000000002007343 */ /* 0x018fea0003c00000 */
.L_x_120:
[----:B------:R-:W-:Y:S01]  /*97f0*/  ISETP.NE.AND P0, PT, R170, RZ, PT ;  /* 0x000000ffaa00720c */ /* 0x000fe20003f05270 */
[----:B------:R-:W-:Y:S05]  /*9800*/  WARPSYNC.ALL ;  /* 0x0000000000007948 */ /* 0x000fea0003800000 */
[----:B------:R-:W-:Y:S01]  /*9810*/  R2UR UR4, R80 ;  /* 0x00000000500472ca */ /* 0x000fe200000e0000 */
[----:B------:R-:W-:Y:S01]  /*9820*/  BSSY.RECONVERGENT B0, `(.L_x_121) ;  /* 0x0000100000007945 */ /* 0x000fe20003800200 */
[----:B------:R-:W-:Y:S02]  /*9830*/  R2UR UR5, R87 ;  /* 0x00000000570572ca */ /* 0x000fe400000e0000 */
[C---:B----4-:R-:W-:Y:S02]  /*9840*/  SHF.L.U32 R82, R88.reuse, 0x10, RZ ;  /* 0x0000001058527819 */ /* 0x050fe400000006ff */
[----:B------:R-:W-:Y:S02]  /*9850*/  LOP3.LUT R84, R88, 0xffff0000, RZ, 0xc0, !PT ;  /* 0xffff000058547812 */ /* 0x000fe400078ec0ff */
[C---:B------:R-:W-:Y:S02]  /*9860*/  SHF.L.U32 R83, R89.reuse, 0x10, RZ ;  /* 0x0000001059537819 */ /* 0x040fe400000006ff */
[----:B------:R-:W-:Y:S02]  /*9870*/  LOP3.LUT R86, R89, 0xffff0000, RZ, 0xc0, !PT ;  /* 0xffff000059567812 */ /* 0x000fe400078ec0ff */
[C---:B------:R-:W-:Y:S01]  /*9880*/  SHF.L.U32 R85, R90.reuse, 0x10, RZ ;  /* 0x000000105a557819 */ /* 0x040fe200000006ff */
[----:B-1----:R-:W1:Y:S01]  /*9890*/  LDTM.x64 R4, tmem[UR4+0xc0] ;  /* 0x0000c004000479ee */ /* 0x002e620008340000 */
[----:B------:R-:W-:Y:S01]  /*98a0*/  LOP3.LUT R88, R90, 0xffff0000, RZ, 0xc0, !PT ;  /* 0xffff00005a587812 */ /* 0x000fe200078ec0ff */
[----:B------:R-:W-:Y:S01]  /*98b0*/  NOP ;  /* 0x0000000000007918 */ /* 0x000fe20000000000 */
[C---:B------:R-:W-:Y:S01]  /*98c0*/  SHF.L.U32 R87, R91.reuse, 0x10, RZ ;  /* 0x000000105b577819 */ /* 0x040fe200000006ff */
[----:B------:R-:W-:Y:S01]  /*98d0*/  UIADD3 UR5, UPT, UPT, UR5, 0xc0, URZ ;  /* 0x000000c005057890 */ /* 0x000fe2000fffe0ff */
[----:B------:R-:W-:Y:S02]  /*98e0*/  LOP3.LUT R90, R91, 0xffff0000, RZ, 0xc0, !PT ;  /* 0xffff00005b5a7812 */ /* 0x000fe400078ec0ff */
[C---:B------:R-:W-:Y:S01]  /*98f0*/  SHF.L.U32 R89, R96.reuse, 0x10, RZ ;  /* 0x0000001060597819 */ /* 0x040fe200000006ff */
[----:B------:R-:W-:Y:S01]  /*9900*/  UPRMT UR5, UR37, 0x654, UR5 ;  /* 0x0000065425057896 */ /* 0x000fe20008000005 */
[----:B------:R-:W-:Y:S02]  /*9910*/  LOP3.LUT R91, R96, 0xffff0000, RZ, 0xc0, !PT ;  /* 0xffff0000605b7812 */ /* 0x000fe400078ec0ff */
[C---:B------:R-:W-:Y:S02]  /*9920*/  SHF.L.U32 R92, R97.reuse, 0x10, RZ ;  /* 0x00000010615c7819 */ /* 0x040fe400000006ff */
[----:B------:R-:W-:Y:S02]  /*9930*/  LOP3.LUT R94, R97, 0xffff0000, RZ, 0xc0, !PT ;  /* 0xffff0000615e7812 */ /* 0x000fe400078ec0ff */
[C---:B------:R-:W-:Y:S02]  /*9940*/  SHF.L.U32 R93, R98.reuse, 0x10, RZ ;  /* 0x00000010625d7819 */ /* 0x040fe400000006ff */
[----:B------:R-:W-:Y:S01]  /*9950*/  LOP3.LUT R96, R98, 0xffff0000, RZ, 0xc0, !PT ;  /* 0xffff000062607812 */ /* 0x000fe200078ec0ff */
[----:B-1----:R-:W-:Y:S01]  /*9960*/  SYNCS.ARRIVE.TRANS64.RED.A1T0 RZ, [UR5], RZ ;  /* 0x000000ffffff79a7 */ /* 0x002fe20008100405 */
[C---:B------:R-:W-:Y:S02]  /*9970*/  SHF.L.U32 R95, R99.reuse, 0x10, RZ ;  /* 0x00000010635f7819 */ /* 0x040fe400000006ff */
[----:B------:R-:W-:Y:S02]  /*9980*/  LOP3.LUT R98, R99, 0xffff0000, RZ, 0xc0, !PT ;  /* 0xffff000063627812 */ /* 0x000fe400078ec0ff */
[----:B------:R-:W-:Y:S01]  /*9990*/  SHF.L.U32 R97, R104, 0x10, RZ ;  /* 0x0000001068617819 */ /* 0x000fe200000006ff */
[----:B------:R-:W-:Y:S01]  /*99a0*/  FMUL R4, R78, R4 ;  /* 0x000000044e047220 */ /* 0x000fe20000400000 */
[----:B------:R-:W-:Y:S01]  /*99b0*/  LOP3.LUT R100, R104, 0xffff0000, RZ, 0xc0, !PT ;  /* 0xffff000068647812 */ /* 0x000fe200078ec0ff */
[----:B------:R-:W-:Y:S01]  /*99c0*/  FMUL R5, R78, R5 ;  /* 0x000000054e057220 */ /* 0x000fe20000400000 */
[----:B------:R-:W-:Y:S01]  /*99d0*/  SHF.L.U32 R99, R105, 0x10, RZ ;  /* 0x0000001069637819 */ /* 0x000fe200000006ff */
[----:B------:R-:W-:Y:S01]  /*99e0*/  FFMA R4, R81, R82, R4 ;  /* 0x0000005251047223 */ /* 0x000fe20000000004 */
[----:B------:R-:W-:Y:S01]  /*99f0*/  LOP3.LUT R102, R105, 0xffff0000, RZ, 0xc0, !PT ;  /* 0xffff000069667812 */ /* 0x000fe200078ec0ff */
[----:B------:R-:W-:Y:S01]  /*9a00*/  FFMA R5, R81, R84, R5 ;  /* 0x0000005451057223 */ /* 0x000fe20000000005 */
[----:B------:R-:W-:Y:S01]  /*9a10*/  SHF.L.U32 R101, R106, 0x10, RZ ;  /* 0x000000106a657819 */ /* 0x000fe200000006ff */
[----:B------:R-:W-:Y:S01]  /*9a20*/  FMUL R6, R78, R6 ;  /* 0x000000064e067220 */ /* 0x000fe20000400000 */
[----:B------:R-:W-:Y:S01]  /*9a30*/  LOP3.LUT R104, R106, 0xffff0000, RZ, 0xc0, !PT ;  /* 0xffff00006a687812 */ /* 0x000fe200078ec0ff */
[C---:B------:R-:W-:Y:S01]  /*9a40*/  FMUL R7, R78.reuse, R7 ;  /* 0x000000074e077220 */ /* 0x040fe20000400000 */
[----:B------:R-:W-:Y:S01]  /*9a50*/  F2FP.BF16.F32.PACK_AB R4, R5, R4 ;  /* 0x000000040504723e */ /* 0x000fe200000010ff */
[----:B------:R-:W-:Y:S01]  /*9a60*/  FFMA R6, R81, R83, R6 ;  /* 0x0000005351067223 */ /* 0x000fe20000000006 */
[----:B------:R-:W-:Y:S01]  /*9a70*/  SHF.L.U32 R103, R107, 0x10, RZ ;  /* 0x000000106b677819 */ /* 0x000fe200000006ff */
[----:B------:R-:W-:Y:S01]  /*9a80*/  FFMA R7, R81, R86, R7 ;  /* 0x0000005651077223 */ /* 0x000fe20000000007 */
[----:B------:R-:W-:Y:S01]  /*9a90*/  LOP3.LUT R106, R107, 0xffff0000, RZ, 0xc0, !PT ;  /* 0xffff00006b6a7812 */ /* 0x000fe200078ec0ff */
[----:B------:R-:W-:Y:S01]  /*9aa0*/  FMUL R8, R78, R8 ;  /* 0x000000084e087220 */ /* 0x000fe20000400000 */
[----:B------:R-:W-:Y:S01]  /*9ab0*/  SHF.L.U32 R105, R112, 0x10, RZ ;  /* 0x0000001070697819 */ /* 0x000fe200000006ff */
[----:B------:R-:W-:Y:S01]  /*9ac0*/  FMUL R9, R78, R9 ;  /* 0x000000094e097220 */ /* 0x000fe20000400000 */
[----:B------:R-:W-:Y:S01]  /*9ad0*/  F2FP.BF16.F32.PACK_AB R5, R7, R6 ;  /* 0x000000060705723e */ /* 0x000fe200000010ff */
[C---:B------:R-:W-:Y:S01]  /*9ae0*/  FFMA R8, R81.reuse, R85, R8 ;  /* 0x0000005551087223 */ /* 0x040fe20000000008 */
[----:B------:R-:W-:Y:S01]  /*9af0*/  LOP3.LUT R108, R112, 0xffff0000, RZ, 0xc0, !PT ;  /* 0xffff0000706c7812 */ /* 0x000fe200078ec0ff */
[----:B------:R-:W-:Y:S01]  /*9b00*/  FFMA R9, R81, R88, R9 ;  /* 0x0000005851097223 */ /* 0x000fe20000000009 */
[C---:B------:R-:W-:Y:S01]  /*9b10*/  SHF.L.U32 R107, R113.reuse, 0x10, RZ ;  /* 0x00000010716b7819 */ /* 0x040fe200000006ff */
[C---:B------:R-:W-:Y:S01]  /*9b20*/  FMUL R10, R78.reuse, R10 ;  /* 0x0000000a4e0a7220 */ /* 0x040fe20000400000 */
[----:B------:R-:W-:Y:S01]  /*9b30*/  LOP3.LUT R110, R113, 0xffff0000, RZ, 0xc0, !PT ;  /* 0xffff0000716e7812 */ /* 0x000fe200078ec0ff */
[----:B------:R-:W-:Y:S01]  /*9b40*/  FMUL R11, R78, R11 ;  /* 0x0000000b4e0b7220 */ /* 0x000fe20000400000 */
[----:B------:R-:W-:Y:S01]  /*9b50*/  F2FP.BF16.F32.PACK_AB R6, R9, R8 ;  /* 0x000000080906723e */ /* 0x000fe200000010ff */
[C---:B------:R-:W-:Y:S01]  /*9b60*/  FFMA R10, R81.reuse, R87, R10 ;  /* 0x00000057510a7223 */ /* 0x040fe2000000000a */
[C---:B------:R-:W-:Y:S01]  /*9b70*/  SHF.L.U32 R109, R114.reuse, 0x10, RZ ;  /* 0x00000010726d7819 */ /* 0x040fe200000006ff */
[----:B------:R-:W-:Y:S01]  /*9b80*/  FFMA R11, R81, R90, R11 ;  /* 0x0000005a510b7223 */ /* 0x000fe2000000000b */
[----:B------:R-:W-:Y:S01]  /*9b90*/  LOP3.LUT R112, R114, 0xffff0000, RZ, 0xc0, !PT ;  /* 0xffff000072707812 */ /* 0x000fe200078ec0ff */
[C---:B------:R-:W-:Y:S01]  /*9ba0*/  FMUL R0, R78.reuse, R12 ;  /* 0x0000000c4e007220 */ /* 0x040fe20000400000 */
[----:B------:R-:W-:Y:S01]  /*9bb0*/  SHF.L.U32 R111, R115, 0x10, RZ ;  /* 0x00000010736f7819 */ /* 0x000fe200000006ff */
[C---:B------:R-:W-:Y:S01]  /*9bc0*/  FMUL R2, R78.reuse, R13 ;  /* 0x0000000d4e027220 */ /* 0x040fe20000400000 */
[----:B------:R-:W-:Y:S01]  /*9bd0*/  F2FP.BF16.F32.PACK_AB R7, R11, R10 ;  /* 0x0000000a0b07723e */ /* 0x000fe200000010ff */
[C---:B------:R-:W-:Y:S01]  /*9be0*/  FMUL R3, R78.reuse, R14 ;  /* 0x0000000e4e037220 */ /* 0x040fe20000400000 */
[----:B------:R-:W-:Y:S01]  /*9bf0*/  LOP3.LUT R114, R115, 0xffff0000, RZ, 0xc0, !PT ;  /* 0xffff000073727812 */ /* 0x000fe200078ec0ff */
[----:B------:R-:W-:Y:S01]  /*9c00*/  FMUL R15, R78, R15 ;  /* 0x0000000f4e0f7220 */ /* 0x000fe20000400000 */
[C---:B------:R-:W-:Y:S01]  /*9c10*/  SHF.L.U32 R113, R120.reuse, 0x10, RZ ;  /* 0x0000001078717819 */ /* 0x040fe200000006ff */
[----:B------:R-:W-:Y:S01]  /*9c20*/  FFMA R0, R81, R89, R0 ;  /* 0x0000005951007223 */ /* 0x000fe20000000000 */
[----:B------:R-:W-:Y:S01]  /*9c30*/  LOP3.LUT R116, R120, 0xffff0000, RZ, 0xc0, !PT ;  /* 0xffff000078747812 */ /* 0x000fe200078ec0ff */
[C---:B------:R-:W-:Y:S01]  /*9c40*/  FMUL R12, R78.reuse, R16 ;  /* 0x000000104e0c7220 */ /* 0x040fe20000400000 */
[----:B------:R-:W-:Y:S01]  /*9c50*/  SHF.L.U32 R115, R121, 0x10, RZ ;  /* 0x0000001079737819 */ /* 0x000fe200000006ff */
[----:B------:R-:W-:Y:S01]  /*9c60*/  FFMA R2, R81, R91, R2 ;  /* 0x0000005b51027223 */ /* 0x000fe20000000002 */
[----:B------:R-:W-:Y:S01]  /*9c70*/  LOP3.LUT R118, R121, 0xffff0000, RZ, 0xc0, !PT ;  /* 0xffff000079767812 */ /* 0x000fe200078ec0ff */
[----:B------:R-:W-:Y:S01]  /*9c80*/  FMUL R13, R78, R17 ;  /* 0x000000114e0d7220 */ /* 0x000fe20000400000 */
[----:B------:R-:W-:Y:S01]  /*9c90*/  SHF.L.U32 R117, R122, 0x10, RZ ;  /* 0x000000107a757819 */ /* 0x000fe200000006ff */
[C---:B------:R-:W-:Y:S01]  /*9ca0*/  FFMA R3, R81.reuse, R92, R3 ;  /* 0x0000005c51037223 */ /* 0x040fe20000000003 */
[----:B------:R-:W-:Y:S01]  /*9cb0*/  F2FP.BF16.F32.PACK_AB R8, R2, R0 ;  /* 0x000000000208723e */ /* 0x000fe200000010ff */
[----:B------:R-:W-:Y:S01]  /*9cc0*/  FMUL R14, R78, R18 ;  /* 0x000000124e0e7220 */ /* 0x000fe20000400000 */
[----:B------:R-:W-:Y:S01]  /*9cd0*/  LOP3.LUT R120, R122, 0xffff0000, RZ, 0xc0, !PT ;  /* 0xffff00007a787812 */ /* 0x000fe200078ec0ff */
[----:B------:R-:W-:Y:S01]  /*9ce0*/  FFMA R15, R81, R94, R15 ;  /* 0x0000005e510f7223 */ /* 0x000fe2000000000f */
[C---:B------:R-:W-:Y:S01]  /*9cf0*/  SHF.L.U32 R119, R123.reuse, 0x10, RZ ;  /* 0x000000107b777819 */ /* 0x040fe200000006ff */
[C---:B------:R-:W-:Y:S01]  /*9d00*/  FMUL R19, R78.reuse, R19 ;  /* 0x000000134e137220 */ /* 0x040fe20000400000 */
[----:B------:R-:W-:Y:S01]  /*9d10*/  LOP3.LUT R122, R123, 0xffff0000, RZ, 0xc0, !PT ;  /* 0xffff00007b7a7812 */ /* 0x000fe200078ec0ff */
[----:B------:R-:W-:Y:S01]  /*9d20*/  FFMA R12, R81, R93, R12 ;  /* 0x0000005d510c7223 */ /* 0x000fe2000000000c */
[----:B------:R-:W-:Y:S01]  /*9d30*/  F2FP.BF16.F32.PACK_AB R9, R15, R3 ;  /* 0x000000030f09723e */ /* 0x000fe200000010ff */
[----:B------:R-:W-:Y:S01]  /*9d40*/  FMUL R16, R78, R20 ;  /* 0x000000144e107220 */ /* 0x000fe20000400000 */
[C---:B------:R-:W-:Y:S01]  /*9d50*/  SHF.L.U32 R121, R128.reuse, 0x10, RZ ;  /* 0x0000001080797819 */ /* 0x040fe200000006ff */
[----:B------:R1:W-:Y:S01]  /*9d60*/  STS.128 [R182+UR48+0xc400], R4 ;  /* 0x00c40004b6007988 */ /* 0x0003e20008000c30 */
[C---:B------:R-:W-:Y:S01]  /*9d70*/  FFMA R13, R81.reuse, R96, R13 ;  /* 0x00000060510d7223 */ /* 0x040fe2000000000d */
[----:B------:R-:W-:Y:S01]  /*9d80*/  LOP3.LUT R124, R128, 0xffff0000, RZ, 0xc0, !PT ;  /* 0xffff0000807c7812 */ /* 0x000fe200078ec0ff */
[C---:B------:R-:W-:Y:S01]  /*9d90*/  FFMA R14, R81.reuse, R95, R14 ;  /* 0x0000005f510e7223 */ /* 0x040fe2000000000e */
[----:B------:R-:W-:Y:S01]  /*9da0*/  FFMA R19, R81, R98, R19 ;  /* 0x0000006251137223 */ /* 0x000fe20000000013 */
[----:B------:R-:W-:Y:S01]  /*9db0*/  SHF.L.U32 R123, R129, 0x10, RZ ;  /* 0x00000010817b7819 */ /* 0x000fe200000006ff */
[----:B------:R-:W-:Y:S01]  /*9dc0*/  FFMA R16, R81, R97, R16 ;  /* 0x0000006151107223 */ /* 0x000fe20000000010 */
[----:B------:R-:W-:Y:S01]  /*9dd0*/  F2FP.BF16.F32.PACK_AB R10, R13, R12 ;  /* 0x0000000c0d0a723e */ /* 0x000fe200000010ff */
[C---:B------:R-:W-:Y:S01]  /*9de0*/  FMUL R17, R78.reuse, R21 ;  /* 0x000000154e117220 */ /* 0x040fe20000400000 */
[----:B------:R-:W-:Y:S01]  /*9df0*/  F2FP.BF16.F32.PACK_AB R11, R19, R14 ;  /* 0x0000000e130b723e */ /* 0x000fe200000010ff */
[C---:B------:R-:W-:Y:S01]  /*9e00*/  FMUL R18, R78.reuse, R22 ;  /* 0x000000164e127220 */ /* 0x040fe20000400000 */
[C---:B------:R-:W-:Y:S01]  /*9e10*/  FMUL R23, R78.reuse, R23 ;  /* 0x000000174e177220 */ /* 0x040fe20000400000 */
[----:B------:R-:W-:Y:S01]  /*9e20*/  FFMA R17, R81, R100, R17 ;  /* 0x0000006451117223 */ /* 0x000fe20000000011 */
[C---:B------:R-:W-:Y:S01]  /*9e30*/  FMUL R20, R78.reuse, R24 ;  /* 0x000000184e147220 */ /* 0x040fe20000400000 */
[----:B------:R-:W-:Y:S01]  /*9e40*/  LOP3.LUT R126, R129, 0xffff0000, RZ, 0xc0, !PT ;  /* 0xffff0000817e7812 */ /* 0x000fe200078ec0ff */
[----:B------:R1:W-:Y:S01]  /*9e50*/  STS.128 [R181+0xc400], R8 ;  /* 0x00c40008b5007388 */ /* 0x0003e20000000c00 */
[----:B------:R-:W-:Y:S01]  /*9e60*/  FFMA R18, R81, R99, R18 ;  /* 0x0000006351127223 */ /* 0x000fe20000000012 */
[----:B------:R-:W-:Y:S01]  /*9e70*/  F2FP.BF16.F32.PACK_AB R16, R17, R16 ;  /* 0x000000101110723e */ /* 0x000fe200000010ff */
[C---:B------:R-:W-:Y:S01]  /*9e80*/  FFMA R23, R81.reuse, R102, R23 ;  /* 0x0000006651177223 */ /* 0x040fe20000000017 */
[----:B------:R-:W-:Y:S01]  /*9e90*/  FFMA R20, R81, R101, R20 ;  /* 0x0000006551147223 */ /* 0x000fe20000000014 */
[----:B------:R-:W-:Y:S01]  /*9ea0*/  FMUL R21, R78, R25 ;  /* 0x000000194e157220 */ /* 0x000fe20000400000 */
[----:B------:R-:W-:Y:S01]  /*9eb0*/  SHF.L.U32 R125, R130, 0x10, RZ ;  /* 0x00000010827d7819 */ /* 0x000fe200000006ff */
[C---:B------:R-:W-:Y:S01]  /*9ec0*/  FMUL R22, R78.reuse, R26 ;  /* 0x0000001a4e167220 */ /* 0x040fe20000400000 */
[----:B------:R-:W-:Y:S01]  /*9ed0*/  F2FP.BF16.F32.PACK_AB R17, R23, R18 ;  /* 0x000000121711723e */ /* 0x000fe200000010ff */
[C---:B------:R-:W-:Y:S01]  /*9ee0*/  FFMA R21, R81.reuse, R104, R21 ;  /* 0x0000006851157223 */ /* 0x040fe20000000015 */
[----:B------:R-:W-:Y:S01]  /*9ef0*/  FMUL R27, R78, R27 ;  /* 0x0000001b4e1b7220 */ /* 0x000fe20000400000 */
[----:B------:R-:W-:Y:S01]  /*9f00*/  FFMA R22, R81, R103, R22 ;  /* 0x0000006751167223 */ /* 0x000fe20000000016 */
[----:B------:R-:W-:Y:S01]  /*9f10*/  LOP3.LUT R128, R130, 0xffff0000, RZ, 0xc0, !PT ;  /* 0xffff000082807812 */ /* 0x000fe200078ec0ff */
[C---:B------:R-:W-:Y:S01]  /*9f20*/  FMUL R24, R78.reuse, R28 ;  /* 0x0000001c4e187220 */ /* 0x040fe20000400000 */
[----:B------:R-:W-:Y:S01]  /*9f30*/  F2FP.BF16.F32.PACK_AB R18, R21, R20 ;  /* 0x000000141512723e */ /* 0x000fe200000010ff */
[C---:B------:R-:W-:Y:S01]  /*9f40*/  FFMA R27, R81.reuse, R106, R27 ;  /* 0x0000006a511b7223 */ /* 0x040fe2000000001b */
[C---:B------:R-:W-:Y:S01]  /*9f50*/  FMUL R25, R78.reuse, R29 ;  /* 0x0000001d4e197220 */ /* 0x040fe20000400000 */
[----:B------:R-:W-:Y:S01]  /*9f60*/  FFMA R24, R81, R105, R24 ;  /* 0x0000006951187223 */ /* 0x000fe20000000018 */
[----:B------:R-:W-:Y:S01]  /*9f70*/  SHF.L.U32 R127, R131, 0x10, RZ ;  /* 0x00000010837f7819 */ /* 0x000fe200000006ff */
[C---:B------:R-:W-:Y:S01]  /*9f80*/  FMUL R26, R78.reuse, R30 ;  /* 0x0000001e4e1a7220 */ /* 0x040fe20000400000 */
[----:B------:R-:W-:Y:S01]  /*9f90*/  F2FP.BF16.F32.PACK_AB R19, R27, R22 ;  /* 0x000000161b13723e */ /* 0x000fe200000010ff */
[C---:B------:R-:W-:Y:S01]  /*9fa0*/  FFMA R25, R81.reuse, R108, R25 ;  /* 0x0000006c51197223 */ /* 0x040fe20000000019 */
[C---:B------:R-:W-:Y:S01]  /*9fb0*/  FMUL R31, R78.reuse, R31 ;  /* 0x0000001f4e1f7220 */ /* 0x040fe20000400000 */
[----:B------:R-:W-:Y:S01]  /*9fc0*/  FFMA R26, R81, R107, R26 ;  /* 0x0000006b511a7223 */ /* 0x000fe2000000001a */
[----:B------:R-:W-:Y:S01]  /*9fd0*/  LOP3.LUT R130, R131, 0xffff0000, RZ, 0xc0, !PT ;  /* 0xffff000083827812 */ /* 0x000fe200078ec0ff */
[----:B------:R1:W-:Y:S01]  /*9fe0*/  STS.128 [R180+0xc400], R16 ;  /* 0x00c40010b4007388 */ /* 0x0003e20000000c00 */
[----:B------:R-:W-:Y:S01]  /*9ff0*/  F2FP.BF16.F32.PACK_AB R24, R25, R24 ;  /* 0x000000181918723e */ /* 0x000fe200000010ff */
[C---:B------:R-:W-:Y:S01]  /*a000*/  FFMA R31, R81.reuse, R110, R31 ;  /* 0x0000006e511f7223 */ /* 0x040fe2000000001f */
[C---:B------:R-:W-:Y:S01]  /*a010*/  FMUL R28, R78.reuse, R32 ;  /* 0x000000204e1c7220 */ /* 0x040fe20000400000 */
[C---:B------:R-:W-:Y:S01]  /*a020*/  FMUL R29, R78.reuse, R33 ;  /* 0x000000214e1d7220 */ /* 0x040fe20000400000 */
[----:B------:R-:W-:Y:S01]  /*a030*/  FMUL R30, R78, R34 ;  /* 0x000000224e1e7220 */ /* 0x000fe20000400000 */
[----:B------:R-:W-:Y:S01]  /*a040*/  SHF.L.U32 R129, R136, 0x10, RZ ;  /* 0x0000001088817819 */ /* 0x000fe200000006ff */
[----:B------:R-:W-:Y:S01]  /*a050*/  FFMA R28, R81, R109, R28 ;  /* 0x0000006d511c7223 */ /* 0x000fe2000000001c */
[----:B------:R-:W-:Y:S01]  /*a060*/  F2FP.BF16.F32.PACK_AB R25, R31, R26 ;  /* 0x0000001a1f19723e */ /* 0x000fe200000010ff */
[C---:B------:R-:W-:Y:S01]  /*a070*/  FFMA R29, R81.reuse, R112, R29 ;  /* 0x00000070511d7223 */ /* 0x040fe2000000001d */
[----:B------:R-:W-:Y:S01]  /*a080*/  FFMA R30, R81, R111, R30 ;  /* 0x0000006f511e7223 */ /* 0x000fe2000000001e */
[----:B------:R-:W-:Y:S01]  /*a090*/  FMUL R35, R78, R35 ;  /* 0x000000234e237220 */ /* 0x000fe20000400000 */
        /* <DEDUP_REMOVED lines=34> */
[----:B------:R-:W-:Y:S01]  /*a2c0*/  FFMA R41, R81, R124, R41 ;  /* 0x0000007c51297223 */ /* 0x000fe20000000029 */
[C---:B------:R-:W-:Y:S01]  /*a2d0*/  FMUL R47, R78.reuse, R47 ;  /* 0x0000002f4e2f7220 */ /* 0x040fe20000400000 */
[C---:B------:R-:W-:Y:S01]  /*a2e0*/  FMUL R44, R78.reuse, R48 ;  /* 0x000000304e2c7220 */ /* 0x040fe20000400000 */
[----:B------:R-:W-:Y:S01]  /*a2f0*/  FMUL R45, R78, R49 ;  /* 0x000000314e2d7220 */ /* 0x000fe20000400000 */
[----:B------:R1:W-:Y:S01]  /*a300*/  STS.128 [R177+0xc400], R32 ;  /* 0x00c40020b1007388 */ /* 0x0003e20000000c00 */
[----:B------:R-:W-:Y:S01]  /*a310*/  LOP3.LUT R138, R139, 0xffff0000, RZ, 0xc0, !PT ;  /* 0xffff00008b8a7812 */ /* 0x000fe200078ec0ff */
[----:B------:R-:W-:Y:S01]  /*a320*/  FFMA R42, R81, R123, R42 ;  /* 0x0000007b512a7223 */ /* 0x000fe2000000002a */
[----:B------:R-:W-:Y:S01]  /*a330*/  F2FP.BF16.F32.PACK_AB R40, R41, R40 ;  /* 0x000000282928723e */ /* 0x000fe200000010ff */
[C---:B------:R-:W-:Y:S01]  /*a340*/  FFMA R47, R81.reuse, R126, R47 ;  /* 0x0000007e512f7223 */ /* 0x040fe2000000002f */
[C---:B------:R-:W-:Y:S01]  /*a350*/  FFMA R44, R81.reuse, R125, R44 ;  /* 0x0000007d512c7223 */ /* 0x040fe2000000002c */
[----:B------:R-:W-:Y:S01]  /*a360*/  SHF.L.U32 R137, R144, 0x10, RZ ;  /* 0x0000001090897819 */ /* 0x000fe200000006ff */
[C---:B------:R-:W-:Y:S01]  /*a370*/  FFMA R45, R81.reuse, R128, R45 ;  /* 0x00000080512d7223 */ /* 0x040fe2000000002d */
[C---:B------:R-:W-:Y:S01]  /*a380*/  FMUL R46, R78.reuse, R50 ;  /* 0x000000324e2e7220 */ /* 0x040fe20000400000 */
[C---:B------:R-:W-:Y:S01]  /*a390*/  FMUL R51, R78.reuse, R51 ;  /* 0x000000334e337220 */ /* 0x040fe20000400000 */
[C---:B------:R-:W-:Y:S01]  /*a3a0*/  FMUL R48, R78.reuse, R52 ;  /* 0x000000344e307220 */ /* 0x040fe20000400000 */
[C---:B------:R-:W-:Y:S01]  /*a3b0*/  FMUL R49, R78.reuse, R53 ;  /* 0x000000354e317220 */ /* 0x040fe20000400000 */
[C---:B------:R-:W-:Y:S01]  /*a3c0*/  FFMA R46, R81.reuse, R127, R46 ;  /* 0x0000007f512e7223 */ /* 0x040fe2000000002e */
[C---:B------:R-:W-:Y:S01]  /*a3d0*/  FMUL R50, R78.reuse, R54 ;  /* 0x000000364e327220 */ /* 0x040fe20000400000 */
[C---:B------:R-:W-:Y:S01]  /*a3e0*/  FFMA R51, R81.reuse, R130, R51 ;  /* 0x0000008251337223 */ /* 0x040fe20000000033 */
[C---:B------:R-:W-:Y:S01]  /*a3f0*/  FMUL R55, R78.reuse, R55 ;  /* 0x000000374e377220 */ /* 0x040fe20000400000 */
[C---:B------:R-:W-:Y:S01]  /*a400*/  FFMA R48, R81.reuse, R129, R48 ;  /* 0x0000008151307223 */ /* 0x040fe20000000030 */
[C---:B------:R-:W-:Y:S01]  /*a410*/  FMUL R52, R78.reuse, R56 ;  /* 0x000000384e347220 */ /* 0x040fe20000400000 */
[C---:B------:R-:W-:Y:S01]  /*a420*/  FFMA R49, R81.reuse, R132, R49 ;  /* 0x0000008451317223 */ /* 0x040fe20000000031 */
[C---:B------:R-:W-:Y:S01]  /*a430*/  FMUL R53, R78.reuse, R57 ;  /* 0x000000394e357220 */ /* 0x040fe20000400000 */
[----:B------:R-:W-:Y:S01]  /*a440*/  FFMA R50, R81, R131, R50 ;  /* 0x0000008351327223 */ /* 0x000fe20000000032 */
[C---:B------:R-:W-:Y:S01]  /*a450*/  FMUL R54, R78.reuse, R58 ;  /* 0x0000003a4e367220 */ /* 0x040fe20000400000 */
[----:B------:R-:W-:Y:S01]  /*a460*/  F2FP.BF16.F32.PACK_AB R41, R47, R42 ;  /* 0x0000002a2f29723e */ /* 0x000fe200000010ff */
[----:B------:R-:W-:Y:S01]  /*a470*/  FFMA R55, R81, R134, R55 ;  /* 0x0000008651377223 */ /* 0x000fe20000000037 */
[C---:B------:R-:W-:Y:S01]  /*a480*/  FMUL R59, R78.reuse, R59 ;  /* 0x0000003b4e3b7220 */ /* 0x040fe20000400000 */
[----:B------:R-:W-:Y:S01]  /*a490*/  F2FP.BF16.F32.PACK_AB R42, R45, R44 ;  /* 0x0000002c2d2a723e */ /* 0x000fe200000010ff */
[----:B------:R-:W-:Y:S01]  /*a4a0*/  FFMA R52, R81, R133, R52 ;  /* 0x0000008551347223 */ /* 0x000fe20000000034 */
[----:B------:R-:W-:Y:S01]  /*a4b0*/  F2FP.BF16.F32.PACK_AB R43, R51, R46 ;  /* 0x0000002e332b723e */ /* 0x000fe200000010ff */
[----:B------:R-:W-:Y:S01]  /*a4c0*/  FMUL R56, R78, R60 ;  /* 0x0000003c4e387220 */ /* 0x000fe20000400000 */
[----:B------:R-:W-:Y:S01]  /*a4d0*/  LOP3.LUT R140, R144, 0xffff0000, RZ, 0xc0, !PT ;  /* 0xffff0000908c7812 */ /* 0x000fe200078ec0ff */
[----:B------:R-:W-:Y:S01]  /*a4e0*/  FFMA R53, R81, R136, R53 ;  /* 0x0000008851357223 */ /* 0x000fe20000000035 */
[----:B------:R-:W-:Y:S01]  /*a4f0*/  SHF.L.U32 R139, R145, 0x10, RZ ;  /* 0x00000010918b7819 */ /* 0x000fe200000006ff */
[----:B------:R1:W-:Y:S01]  /*a500*/  STS.128 [R176+0xc400], R40 ;  /* 0x00c40028b0007388 */ /* 0x0003e20000000c00 */
[C---:B------:R-:W-:Y:S01]  /*a510*/  FMUL R57, R78.reuse, R61 ;  /* 0x0000003d4e397220 */ /* 0x040fe20000400000 */
[----:B------:R-:W-:Y:S01]  /*a520*/  FFMA R54, R81, R135, R54 ;  /* 0x0000008751367223 */ /* 0x000fe20000000036 */
[----:B------:R-:W-:Y:S01]  /*a530*/  LOP3.LUT R142, R145, 0xffff0000, RZ, 0xc0, !PT ;  /* 0xffff0000918e7812 */ /* 0x000fe200078ec0ff */
[----:B------:R-:W-:Y:S01]  /*a540*/  FMUL R58, R78, R62 ;  /* 0x0000003e4e3a7220 */ /* 0x000fe20000400000 */
[C---:B------:R-:W-:Y:S01]  /*a550*/  FFMA R59, R81.reuse, R138, R59 ;  /* 0x0000008a513b7223 */ /* 0x040fe2000000003b */
[----:B------:R-:W-:Y:S01]  /*a560*/  SHF.L.U32 R141, R146, 0x10, RZ ;  /* 0x00000010928d7819 */ /* 0x000fe200000006ff */
[----:B------:R-:W-:Y:S01]  /*a570*/  FMUL R63, R78, R63 ;  /* 0x0000003f4e3f7220 */ /* 0x000fe20000400000 */
        /* <DEDUP_REMOVED lines=9> */
[C---:B------:R-:W-:Y:S01]  /*a610*/  FMUL R62, R78.reuse, R66 ;  /* 0x000000424e3e7220 */ /* 0x040fe20000400000 */
[----:B------:R-:W-:Y:S01]  /*a620*/  F2FP.BF16.F32.PACK_AB R49, R55, R50 ;  /* 0x000000323731723e */ /* 0x000fe200000010ff */
[----:B------:R-:W-:Y:S01]  /*a630*/  FFMA R63, R81, R142, R63 ;  /* 0x0000008e513f7223 */ /* 0x000fe2000000003f */
[----:B------:R-:W-:Y:S01]  /*a640*/  FMUL R67, R78, R67 ;  /* 0x000000434e437220 */ /* 0x000fe20000400000 */
[----:B------:R-:W-:Y:S01]  /*a650*/  F2FP.BF16.F32.PACK_AB R50, R53, R52 ;  /* 0x000000343532723e */ /* 0x000fe200000010ff */
[----:B------:R-:W-:Y:S01]  /*a660*/  FFMA R60, R81, R141, R60 ;  /* 0x0000008d513c7223 */ /* 0x000fe2000000003c */
[----:B------:R-:W-:Y:S01]  /*a670*/  F2FP.BF16.F32.PACK_AB R51, R59, R54 ;  /* 0x000000363b33723e */ /* 0x000fe200000010ff */
[C---:B------:R-:W-:Y:S01]  /*a680*/  FFMA R61, R81.reuse, R144, R61 ;  /* 0x00000090513d7223 */ /* 0x040fe2000000003d */
[C---:B------:R-:W-:Y:S01]  /*a690*/  FFMA R62, R81.reuse, R143, R62 ;  /* 0x0000008f513e7223 */ /* 0x040fe2000000003e */
[----:B------:R-:W-:Y:S01]  /*a6a0*/  FFMA R67, R81, R146, R67 ;  /* 0x0000009251437223 */ /* 0x000fe20000000043 */
[----:B------:R-:W-:Y:S01]  /*a6b0*/  F2FP.BF16.F32.PACK_AB R56, R57, R56 ;  /* 0x000000383938723e */ /* 0x000fe200000010ff */
[----:B------:R1:W-:Y:S01]  /*a6c0*/  STS.128 [R175+0xc400], R48 ;  /* 0x00c40030af007388 */ /* 0x0003e20000000c00 */
[----:B------:R-:W-:Y:S02]  /*a6d0*/  F2FP.BF16.F32.PACK_AB R57, R63, R58 ;  /* 0x0000003a3f39723e */ /* 0x000fe400000010ff */
        /* <DEDUP_REMOVED lines=20> */
.L_x_122:
[----:B------:R-:W-:Y:S05]  /*a820*/  BSYNC.RECONVERGENT B0 ;  /* 0x0000000000007941 */ /* 0x000fea0003800200 */
.L_x_121:
[----:B------:R-:W-:Y:S01]  /*a830*/  BAR.SYNC.DEFER_BLOCKING 0x1, 0x80 ;  /* 0x0042000000007b1d */ /* 0x000fe20000010000 */
[----:B------:R-:W-:Y:S01]  /*a840*/  UISETP.NE.AND UP0, UPT, UR49, -0x4, UPT ;  /* 0xfffffffc3100788c */ /* 0x000fe2000bf05270 */
[----:B------:R-:W-:Y:S08]  /*a850*/  IADD3 R76, PT, PT, R76, 0x1, RZ ;  /* 0x000000014c4c7810 */ /* 0x000ff00007ffe0ff */
[----:B------:R-:W-:Y:S05]  /*a860*/  BRA.U !UP0, `(.L_x_123) ;  /* 0x0000000108287547 */ /* 0x000fea000b800000 */
[----:B------:R-:W-:Y:S01]  /*a870*/  ISETP.NE.AND P0, PT, R179, RZ, PT ;  /* 0x000000ffb300720c */ /* 0x000fe20003f05270 */
[----:B------:R-:W-:Y:S01]  /*a880*/  IMAD.U32 R3, RZ, RZ, UR51 ;  /* 0x00000033ff037e24 */ /* 0x000fe2000f8e00ff */
[----:B------:R-:W-:Y:S01]  /*a890*/  UIADD3 UR51, UPT, UPT, UR51, 0x1, URZ ;  /* 0x0000000133337890 */ /* 0x000fe2000fffe0ff */
[----:B------:R-:W-:Y:S03]  /*a8a0*/  IMAD.U32 R0, RZ, RZ, UR37 ;  /* 0x00000025ff007e24 */ /* 0x000fe6000f8e00ff */
[----:B------:R-:W-:Y:S04]  /*a8b0*/  UISETP.NE.AND UP0, UPT, UR51, 0x4, UPT ;  /* 0x000000043300788c */ /* 0x000fe8000bf05270 */
[----:B------:R-:W-:Y:S03]  /*a8c0*/  USEL UR51, UR51, URZ, UP0 ;  /* 0x000000ff33337287 */ /* 0x000fe60008000000 */
[----:B------:R-:W-:Y:S05]  /*a8d0*/  @P0 LEA R3, R3, UR48, 0x3 ;  /* 0x0000003003030c11 */ /* 0x000fea000f8e18ff */
[----:B------:R-:W-:Y:S05]  /*a8e0*/  @P0 VIADD R3, R3, 0x60 ;  /* 0x0000006003030836 */ /* 0x000fea0000000000 */
[----:B------:R-:W-:Y:S04]  /*a8f0*/  @P0 PRMT R0, R0, 0x654, R3 ;  /* 0x0000065400000816 */ /* 0x000fe80000000003 */
[----:B------:R2:W-:Y:S03]  /*a900*/  @P0 SYNCS.ARRIVE.TRANS64.RED.A1T0 RZ, [R0+URZ], RZ ;  /* 0x000000ff00ff09a7 */ /* 0x0005e600081004ff */
.L_x_123:
[----:B------:R-:W-:Y:S01]  /*a910*/  ISETP.NE.AND P2, PT, R171, RZ, PT ;  /* 0x000000ffab00720c */ /* 0x000fe20003f45270 */
[----:B------:R-:W-:Y:S01]  /*a920*/  UIADD3 UR49, UPT, UPT, UR49, 0x4, URZ ;  /* 0x0000000431317890 */ /* 0x000fe2000fffe0ff */
[----:B------:R-:W-:Y:S01]  /*a930*/  ISETP.NE.AND P0, PT, R173, 0x2, PT ;  /* 0x00000002ad00780c */ /* 0x000fe20003f05270 */
[----:B------:R-:W-:Y:S01]  /*a940*/  IMAD.IADD R20, R75, 0x1, R154 ;  /* 0x000000014b147824 */ /* 0x000fe200078e029a */
[----:B------:R-:W-:Y:S01]  /*a950*/  ISETP.NE.AND P1, PT, R76, 0x2, PT ;  /* 0x000000024c00780c */ /* 0x000fe20003f25270 */
[----:B------:R-:W-:Y:S01]  /*a960*/  IMAD.IADD R21, R77, 0x1, R156 ;  /* 0x000000014d157824 */ /* 0x000fe200078e029c */
[----:B--2---:R-:W-:Y:S02]  /*a970*/  SEL R0, RZ, 0x1, P0 ;  /* 0x00000001ff007807 */ /* 0x004fe40000000000 */
[----:B------:R-:W-:Y:S02]  /*a980*/  SEL R3, RZ, 0x1, P1 ;  /* 0x00000001ff037807 */ /* 0x000fe40000800000 */
[----:B------:R-:W-:Y:S02]  /*a990*/  LOP3.LUT R165, R165, R0, RZ, 0x3c, !PT ;  /* 0x00000000a5a57212 */ /* 0x000fe400078e3cff */
[----:B------:R-:W-:Y:S02]  /*a9a0*/  LOP3.LUT R166, R166, R3, RZ, 0x3c, !PT ;  /* 0x00000003a6a67212 */ /* 0x000fe400078e3cff */
[----:B------:R-:W-:Y:S02]  /*a9b0*/  @P2 R2UR UR36, R164 ;  /* 0x00000000a42422ca */ /* 0x000fe400000e0000 */
[----:B------:R-:W-:Y:S02]  /*a9c0*/  SEL R173, R173, RZ, P0 ;  /* 0x000000ffadad7207 */ /* 0x000fe40000000000 */
[----:B------:R-:W-:Y:S01]  /*a9d0*/  SEL R76, R76, RZ, P1 ;  /* 0x000000ff4c4c7207 */ /* 0x000fe20000800000 */
[----:B------:R-:W-:Y:S10]  /*a9e0*/  @P2 BRA `(.L_x_124) ;  /* 0xffffffa000242947 */ /* 0x000ff4000383ffff */
[----:B------:R-:W-:-:S09]  /*a9f0*/  UISETP.NE.AND UP0, UPT, UR50, URZ, UPT ;  /* 0x000000ff3200728c */ /* 0x000fd2000bf05270 */
[----:B------:R-:W-:Y:S05]  /*aa00*/  BRA.U !UP0, `(.L_x_125) ;  /* 0x0000000108487547 */ /* 0x000fea000b800000 */
[----:B------:R-:W2:Y:S02]  /*aa10*/  LDCU.64 UR4, c[0x0][0x890] ;  /* 0x00011200ff0477ac */ /* 0x000ea40008000a00 */
[----:B--2---:R-:W-:-:S04]  /*aa20*/  UISETP.NE.U32.AND UP0, UPT, UR4, URZ, UPT ;  /* 0x000000ff0400728c */ /* 0x004fc8000bf05070 */
[----:B------:R-:W-:-:S09]  /*aa30*/  UISETP.NE.AND.EX UP0, UPT, UR5, URZ, UPT, UP0 ;  /* 0x000000ff0500728c */ /* 0x000fd2000bf05300 */
[----:B------:R-:W-:Y:S05]  /*aa40*/  BRA.U UP0, `(.L_x_126) ;  /* 0x00000001000c7547 */ /* 0x000fea000b800000 */
[----:B------:R-:W-:-:S13]  /*aa50*/  FSETP.NEU.AND P0, PT, R81, RZ, PT ;  /* 0x000000ff5100720b */ /* 0x000fda0003f0d000 */
[----:B------:R-:W-:Y:S05]  /*aa60*/  @!P0 EXIT ;  /* 0x000000000000894d */ /* 0x000fea0003800000 */
[----:B------:R-:W-:Y:S05]  /*aa70*/  BRA `(.L_x_125) ;  /* 0x00000000002c7947 */ /* 0x000fea0003800000 */
.L_x_126:
[----:B------:R-:W-:Y:S01]  /*aa80*/  ISETP.NE.AND P0, PT, R172, RZ, PT ;  /* 0x000000ffac00720c */ /* 0x000fe20003f05270 */
[----:B------:R-:W-:-:S12]  /*aa90*/  BSSY.RECONVERGENT B0, `(.L_x_125) ;  /* 0x0000009000007945 */ /* 0x000fd80003800200 */
[----:B------:R-:W-:Y:S05]  /*aaa0*/  @P0 BRA `(.L_x_127) ;  /* 0x0000000000140947 */ /* 0x000fea0003800000 */
[----:B------:R-:W2:Y:S02]  /*aab0*/  LDCU.64 UR4, c[0x0][0x888] ;  /* 0x00011100ff0477ac */ /* 0x000ea40008000a00 */
[----:B--2---:R-:W-:-:S04]  /*aac0*/  ISETP.NE.U32.AND P0, PT, RZ, UR4, PT ;  /* 0x00000004ff007c0c */ /* 0x004fc8000bf05070 */
[----:B------:R-:W-:-:S13]  /*aad0*/  ISETP.NE.AND.EX P0, PT, RZ, UR5, PT, P0 ;  /* 0x00000005ff007c0c */ /* 0x000fda000bf05300 */
[----:B------:R-:W-:Y:S05]  /*aae0*/  @!P0 EXIT ;  /* 0x000000000000894d */ /* 0x000fea0003800000 */
[----:B------:R-:W-:Y:S05]  /*aaf0*/  BRA `(.L_x_128) ;  /* 0x0000000000087947 */ /* 0x000fea0003800000 */
.L_x_127:
[----:B------:R-:W-:-:S13]  /*ab00*/  FSETP.NEU.AND P0, PT, R81, RZ, PT ;  /* 0x000000ff5100720b */ /* 0x000fda0003f0d000 */
[----:B------:R-:W-:Y:S05]  /*ab10*/  @!P0 EXIT ;  /* 0x000000000000894d */ /* 0x000fea0003800000 */
.L_x_128:
[----:B------:R-:W-:Y:S05]  /*ab20*/  BSYNC.RECONVERGENT B0 ;  /* 0x0000000000007941 */ /* 0x000fea0003800200 */
.L_x_125:
[----:B------:R-:W-:Y:S01]  /*ab30*/  ULEA UR4, UR51, UR48, 0x3 ;  /* 0x0000003033047291 */ /* 0x000fe2000f8e18ff */
[----:B------:R-:W-:-:S04]  /*ab40*/  DEPBAR.LE SB0, 0x0 ;  /* 0x000080000000791a */ /* 0x000fc80000000000 */
[----:B------:R-:W-:-:S04]  /*ab50*/  UIADD3 UR4, UPT, UPT, UR4, 0x60, URZ ;  /* 0x0000006004047890 */ /* 0x000fc8000fffe0ff */
[----:B------:R-:W-:-:S09]  /*ab60*/  UPRMT UR4, UR37, 0x654, UR4 ;  /* 0x0000065425047896 */ /* 0x000fd20008000004 */
[----:B------:R-:W-:Y:S01]  /*ab70*/  SYNCS.ARRIVE.TRANS64.RED.A1T0 RZ, [UR4], RZ ;  /* 0x000000ffffff79a7 */ /* 0x000fe20008100404 */
[----:B------:R-:W-:Y:S05]  /*ab80*/  EXIT ;  /* 0x000000000000794d */ /* 0x000fea0003800000 */
.L_x_19:
[----:B--2---:R2:W1:Y:S02]  /*ab90*/  SYNCS.PHASECHK.TRANS64.TRYWAIT P0, [R3+URZ+0xe0], R2 ;  /* 0x0000e002030075a7 */ /* 0x00446400080011ff */
[----:B-1----:R-:W-:Y:S05]  /*aba0*/  @!P0 NANOSLEEP.SYNCS 0x989680 ;  /* 0x009896800000895d */ /* 0x002fea0003900000 */
[----:B------:R-:W1:Y:S02]  /*abb0*/  @!P0 SYNCS.PHASECHK.TRANS64 P0, [R3+URZ+0xe0], R2 ;  /* 0x0000e002030085a7 */ /* 0x000e6400080010ff */
[----:B-1----:R-:W-:Y:S05]  /*abc0*/  @!P0 BRA `(.L_x_19) ;  /* 0xfffffffc00f08947 */ /* 0x002fea000383ffff */
[----:B------:R-:W-:Y:S05]  /*abd0*/  BRA `(.L_x_129) ;  /* 0xffffff6800747947 */ /* 0x000fea000383ffff */
.L_x_22:
[----:B-1----:R-:W-:-:S07]  /*abe0*/  MOV R2, UR33 ;  /* 0x0000002100027c02 */ /* 0x002fce0008000f00 */
.L_x_130:
[----:B-1----:R1:W2:Y:S02]  /*abf0*/  SYNCS.PHASECHK.TRANS64.TRYWAIT P0, [R2+URZ+0x20], R5 ;  /* 0x00002005020075a7 */ /* 0x0022a400080011ff */
[----:B--2---:R-:W-:Y:S05]  /*ac00*/  @!P0 NANOSLEEP.SYNCS 0x989680 ;  /* 0x009896800000895d */ /* 0x004fea0003900000 */
[----:B------:R-:W2:Y:S02]  /*ac10*/  @!P0 SYNCS.PHASECHK.TRANS64 P0, [R2+URZ+0x20], R5 ;  /* 0x00002005020085a7 */ /* 0x000ea400080010ff */
[----:B--2---:R-:W-:Y:S05]  /*ac20*/  @!P0 BRA `(.L_x_130) ;  /* 0xfffffffc00f08947 */ /* 0x004fea000383ffff */
[----:B------:R-:W-:Y:S05]  /*ac30*/  BRA `(.L_x_21) ;  /* 0xffffff6800c47947 */ /* 0x000fea000383ffff */
.L_x_28:
[----:B-1----:R-:W-:-:S07]  /*ac40*/  MOV R2, UR17 ;  /* 0x0000001100027c02 */ /* 0x002fce0008000f00 */
.L_x_131:
[----:B-1----:R1:W2:Y:S02]  /*ac50*/  SYNCS.PHASECHK.TRANS64.TRYWAIT P0, [R2+URZ+0x20], R5 ;  /* 0x00002005020075a7 */ /* 0x0022a400080011ff */
[----:B--2---:R-:W-:Y:S05]  /*ac60*/  @!P0 NANOSLEEP.SYNCS 0x989680 ;  /* 0x009896800000895d */ /* 0x004fea0003900000 */
[----:B------:R-:W2:Y:S02]  /*ac70*/  @!P0 SYNCS.PHASECHK.TRANS64 P0, [R2+URZ+0x20], R5 ;  /* 0x00002005020085a7 */ /* 0x000ea400080010ff */
[----:B--2---:R-:W-:Y:S05]  /*ac80*/  @!P0 BRA `(.L_x_131) ;  /* 0xfffffffc00f08947 */ /* 0x004fea000383ffff */
[----:B------:R-:W-:Y:S05]  /*ac90*/  BRA `(.L_x_27) ;  /* 0xffffff6c006c7947 */ /* 0x000fea000383ffff */
.L_x_32:
[----:B-1----:R1:W2:Y:S02]  /*aca0*/  SYNCS.PHASECHK.TRANS64.TRYWAIT P0, [R2+URZ+0x90], R3 ;  /* 0x00009003020075a7 */ /* 0x0022a400080011ff */
[----:B--2---:R-:W-:Y:S05]  /*acb0*/  @!P0 NANOSLEEP.SYNCS 0x989680 ;  /* 0x009896800000895d */ /* 0x004fea0003900000 */
[----:B------:R-:W2:Y:S02]  /*acc0*/  @!P0 SYNCS.PHASECHK.TRANS64 P0, [R2+URZ+0x90], R3 ;  /* 0x00009003020085a7 */ /* 0x000ea400080010ff */
[----:B--2---:R-:W-:Y:S05]  /*acd0*/  @!P0 BRA `(.L_x_32) ;  /* 0xfffffffc00f08947 */ /* 0x004fea000383ffff */
[----:B------:R-:W-:Y:S05]  /*ace0*/  BRA `(.L_x_132) ;  /* 0xffffff6c00fc7947 */ /* 0x000fea000383ffff */
.L_x_36:
[----:B----4-:R-:W-:-:S07]  /*acf0*/  MOV R0, UR5 ;  /* 0x0000000500007c02 */ /* 0x010fce0008000f00 */
.L_x_133:
[----:B-1----:R1:W2:Y:S02]  /*ad00*/  SYNCS.PHASECHK.TRANS64.TRYWAIT P0, [R0+URZ], R3 ;  /* 0x00000003000075a7 */ /* 0x0022a400080011ff */
[----:B--2---:R-:W-:Y:S05]  /*ad10*/  @!P0 NANOSLEEP.SYNCS 0x989680 ;  /* 0x009896800000895d */ /* 0x004fea0003900000 */
[----:B------:R-:W2:Y:S02]  /*ad20*/  @!P0 SYNCS.PHASECHK.TRANS64 P0, [R0+URZ], R3 ;  /* 0x00000003000085a7 */ /* 0x000ea400080010ff */
[----:B--2---:R-:W-:Y:S05]  /*ad30*/  @!P0 BRA `(.L_x_133) ;  /* 0xfffffffc00f08947 */ /* 0x004fea000383ffff */
[----:B------:R-:W-:Y:S05]  /*ad40*/  BRA `(.L_x_134) ;  /* 0xffffff74006c7947 */ /* 0x000fea000383ffff */
.L_x_37:
[----:B----4-:R-:W-:-:S07]  /*ad50*/  MOV R0, UR5 ;  /* 0x0000000500007c02 */ /* 0x010fce0008000f00 */
.L_x_135:
[----:B-1----:R1:W2:Y:S02]  /*ad60*/  SYNCS.PHASECHK.TRANS64.TRYWAIT P0, [R0+URZ], R3 ;  /* 0x00000003000075a7 */ /* 0x0022a400080011ff */
[----:B--2---:R-:W-:Y:S05]  /*ad70*/  @!P0 NANOSLEEP.SYNCS 0x989680 ;  /* 0x009896800000895d */ /* 0x004fea0003900000 */
[----:B------:R-:W2:Y:S02]  /*ad80*/  @!P0 SYNCS.PHASECHK.TRANS64 P0, [R0+URZ], R3 ;  /* 0x00000003000085a7 */ /* 0x000ea400080010ff */
[----:B--2---:R-:W-:Y:S05]  /*ad90*/  @!P0 BRA `(.L_x_135) ;  /* 0xfffffffc00f08947 */ /* 0x004fea000383ffff */
[----:B------:R-:W-:Y:S05]  /*ada0*/  BRA `(.L_x_136) ;  /* 0xffffff7400787947 */ /* 0x000fea000383ffff */
.L_x_38:
[----:B----4-:R-:W-:-:S07]  /*adb0*/  MOV R0, UR5 ;  /* 0x0000000500007c02 */ /* 0x010fce0008000f00 */
.L_x_137:
[----:B-1----:R1:W2:Y:S02]  /*adc0*/  SYNCS.PHASECHK.TRANS64.TRYWAIT P0, [R0+URZ], R3 ;  /* 0x00000003000075a7 */ /* 0x0022a400080011ff */
[----:B--2---:R-:W-:Y:S05]  /*add0*/  @!P0 NANOSLEEP.SYNCS 0x989680 ;  /* 0x009896800000895d */ /* 0x004fea0003900000 */
[----:B------:R-:W2:Y:S02]  /*ade0*/  @!P0 SYNCS.PHASECHK.TRANS64 P0, [R0+URZ], R3 ;  /* 0x00000003000085a7 */ /* 0x000ea400080010ff */
[----:B--2---:R-:W-:Y:S05]  /*adf0*/  @!P0 BRA `(.L_x_137) ;  /* 0xfffffffc00f08947 */ /* 0x004fea000383ffff */
[----:B------:R-:W-:Y:S05]  /*ae00*/  BRA `(.L_x_138) ;  /* 0xffffff7400847947 */ /* 0x000fea000383ffff */
.L_x_41:
[----:B-1----:R1:W2:Y:S02]  /*ae10*/  SYNCS.PHASECHK.TRANS64.TRYWAIT P0, [R0+URZ+0xd0], R5 ;  /* 0x0000d005000075a7 */ /* 0x0022a400080011ff */
[----:B--2---:R-:W-:Y:S05]  /*ae20*/  @!P0 NANOSLEEP.SYNCS 0x989680 ;  /* 0x009896800000895d */ /* 0x004fea0003900000 */
[----:B------:R-:W2:Y:S02]  /*ae30*/  @!P0 SYNCS.PHASECHK.TRANS64 P0, [R0+URZ+0xd0], R5 ;  /* 0x0000d005000085a7 */ /* 0x000ea400080010ff */
[----:B--2---:R-:W-:Y:S05]  /*ae40*/  @!P0 BRA `(.L_x_41) ;  /* 0xfffffffc00f08947 */ /* 0x004fea000383ffff */
[----:B------:R-:W-:Y:S05]  /*ae50*/  BRA `(.L_x_139) ;  /* 0xffffff7400e07947 */ /* 0x000fea000383ffff */
.L_x_42:
[----:B------:R-:W-:-:S07]  /*ae60*/  MOV R0, UR5 ;  /* 0x0000000500007c02 */ /* 0x000fce0008000f00 */
.L_x_140:
[----:B-1----:R1:W2:Y:S02]  /*ae70*/  SYNCS.PHASECHK.TRANS64.TRYWAIT P0, [R0+URZ+0xa0], R5 ;  /* 0x0000a005000075a7 */ /* 0x0022a400080011ff */
[----:B--2---:R-:W-:Y:S05]  /*ae80*/  @!P0 NANOSLEEP.SYNCS 0x989680 ;  /* 0x009896800000895d */ /* 0x004fea0003900000 */
[----:B------:R-:W2:Y:S02]  /*ae90*/  @!P0 SYNCS.PHASECHK.TRANS64 P0, [R0+URZ+0xa0], R5 ;  /* 0x0000a005000085a7 */ /* 0x000ea400080010ff */
[----:B--2---:R-:W-:Y:S05]  /*aea0*/  @!P0 BRA `(.L_x_140) ;  /* 0xfffffffc00f08947 */ /* 0x004fea000383ffff */
[----:B------:R-:W-:Y:S05]  /*aeb0*/  BRA `(.L_x_141) ;  /* 0xffffff7400f07947 */ /* 0x000fea000383ffff */
.L_x_43:
[----:B-1----:R1:W2:Y:S02]  /*aec0*/  SYNCS.PHASECHK.TRANS64.TRYWAIT P1, [R0+URZ+0x90], R5 ;  /* 0x00009005000075a7 */ /* 0x0022a400080211ff */
[----:B--2---:R-:W-:Y:S05]  /*aed0*/  @!P1 NANOSLEEP.SYNCS 0x989680 ;  /* 0x009896800000995d */ /* 0x004fea0003900000 */
[----:B------:R-:W2:Y:S02]  /*aee0*/  @!P1 SYNCS.PHASECHK.TRANS64 P1, [R0+URZ+0x90], R5 ;  /* 0x00009005000095a7 */ /* 0x000ea400080210ff */
[----:B--2---:R-:W-:Y:S05]  /*aef0*/  @!P1 BRA `(.L_x_43) ;  /* 0xfffffffc00f09947 */ /* 0x004fea000383ffff */
[----:B------:R-:W-:Y:S05]  /*af00*/  BRA `(.L_x_142) ;  /* 0xffffff7800207947 */ /* 0x000fea000383ffff */
.L_x_46:
[----:B------:R-:W-:-:S07]  /*af10*/  MOV R0, UR5 ;  /* 0x0000000500007c02 */ /* 0x000fce0008000f00 */
.L_x_143:
[----:B-1----:R1:W2:Y:S02]  /*af20*/  SYNCS.PHASECHK.TRANS64.TRYWAIT P0, [R0+URZ+0xa0], R3 ;  /* 0x0000a003000075a7 */ /* 0x0022a400080011ff */
[----:B--2---:R-:W-:Y:S05]  /*af30*/  @!P0 NANOSLEEP.SYNCS 0x989680 ;  /* 0x009896800000895d */ /* 0x004fea0003900000 */
[----:B------:R-:W2:Y:S02]  /*af40*/  @!P0 SYNCS.PHASECHK.TRANS64 P0, [R0+URZ+0xa0], R3 ;  /* 0x0000a003000085a7 */ /* 0x000ea400080010ff */
[----:B--2---:R-:W-:Y:S05]  /*af50*/  @!P0 BRA `(.L_x_143) ;  /* 0xfffffffc00f08947 */ /* 0x004fea000383ffff */
[----:B------:R-:W-:Y:S05]  /*af60*/  BRA `(.L_x_45) ;  /* 0xffffff7800747947 */ /* 0x000fea000383ffff */
.L_x_53:
[----:B-1----:R1:W2:Y:S02]  /*af70*/  SYNCS.PHASECHK.TRANS64.TRYWAIT P1, [R0+URZ+0x90], R5 ;  /* 0x00009005000075a7 */ /* 0x0022a400080211ff */
[----:B--2---:R-:W-:Y:S05]  /*af80*/  @!P1 NANOSLEEP.SYNCS 0x989680 ;  /* 0x009896800000995d */ /* 0x004fea0003900000 */
[----:B------:R-:W2:Y:S02]  /*af90*/  @!P1 SYNCS.PHASECHK.TRANS64 P1, [R0+URZ+0x90], R5 ;  /* 0x00009005000095a7 */ /* 0x000ea400080210ff */
[----:B--2---:R-:W-:Y:S05]  /*afa0*/  @!P1 BRA `(.L_x_53) ;  /* 0xfffffffc00f09947 */ /* 0x004fea000383ffff */
[----:B------:R-:W-:Y:S05]  /*afb0*/  BRA `(.L_x_144) ;  /* 0xffffff7c00d47947 */ /* 0x000fea000383ffff */
.L_x_54:
[----:B------:R-:W-:-:S07]  /*afc0*/  MOV R3, UR8 ;  /* 0x0000000800037c02 */ /* 0x000fce0008000f00 */
.L_x_145:
[----:B-1----:R1:W2:Y:S02]  /*afd0*/  SYNCS.PHASECHK.TRANS64.TRYWAIT P0, [R3+URZ+0xc0], R0 ;  /* 0x0000c000030075a7 */ /* 0x0022a400080011ff */
[----:B--2---:R-:W-:Y:S05]  /*afe0*/  @!P0 NANOSLEEP.SYNCS 0x989680 ;  /* 0x009896800000895d */ /* 0x004fea0003900000 */
[----:B------:R-:W2:Y:S02]  /*aff0*/  @!P0 SYNCS.PHASECHK.TRANS64 P0, [R3+URZ+0xc0], R0 ;  /* 0x0000c000030085a7 */ /* 0x000ea400080010ff */
[----:B--2---:R-:W-:Y:S05]  /*b000*/  @!P0 BRA `(.L_x_145) ;  /* 0xfffffffc00f08947 */ /* 0x004fea000383ffff */
[----:B------:R-:W-:Y:S05]  /*b010*/  BRA `(.L_x_146) ;  /* 0xffffff80000c7947 */ /* 0x000fea000383ffff */
.L_x_57:
[----:B------:R-:W-:Y:S07]  /*b020*/  MOV R0, UR7 ;  /* 0x0000000700007c02 */ /* 0x000fee0008000f00 */
.L_x_147:
[----:B-1----:R1:W2:Y:S02]  /*b030*/  SYNCS.PHASECHK.TRANS64.TRYWAIT P0, [R0+URZ], R3 ;  /* 0x00000003000075a7 */ /* 0x0022a400080011ff */
[----:B--2---:R-:W-:Y:S05]  /*b040*/  @!P0 NANOSLEEP.SYNCS 0x989680 ;  /* 0x009896800000895d */ /* 0x004fea0003900000 */
[----:B------:R-:W2:Y:S02]  /*b050*/  @!P0 SYNCS.PHASECHK.TRANS64 P0, [R0+URZ], R3 ;  /* 0x00000003000085a7 */ /* 0x000ea400080010ff */
[----:B--2---:R-:W-:Y:S05]  /*b060*/  @!P0 BRA `(.L_x_147) ;  /* 0xfffffffc00f08947 */ /* 0x004fea000383ffff */
[----:B------:R-:W-:Y:S05]  /*b070*/  BRA `(.L_x_56) ;  /* 0xffffff8000287947 */ /* 0x000fea000383ffff */
.L_x_60:
[----:B------:R-:W-:-:S07]  /*b080*/  MOV R0, UR5 ;  /* 0x0000000500007c02 */ /* 0x000fce0008000f00 */
.L_x_148:
[----:B--2---:R2:W3:Y:S02]  /*b090*/  SYNCS.PHASECHK.TRANS64.TRYWAIT P0, [R0+URZ], R3 ;  /* 0x00000003000075a7 */ /* 0x0044e400080011ff */
[----:B---3--:R-:W-:Y:S05]  /*b0a0*/  @!P0 NANOSLEEP.SYNCS 0x989680 ;  /* 0x009896800000895d */ /* 0x008fea0003900000 */
[----:B------:R-:W3:Y:S02]  /*b0b0*/  @!P0 SYNCS.PHASECHK.TRANS64 P0, [R0+URZ], R3 ;  /* 0x00000003000085a7 */ /* 0x000ee400080010ff */
[----:B---3--:R-:W-:Y:S05]  /*b0c0*/  @!P0 BRA `(.L_x_148) ;  /* 0xfffffffc00f08947 */ /* 0x008fea000383ffff */
[----:B------:R-:W-:Y:S05]  /*b0d0*/  BRA `(.L_x_149) ;  /* 0xffffff8000dc7947 */ /* 0x000fea000383ffff */
.L_x_61:
[----:B------:R-:W-:-:S07]  /*b0e0*/  MOV R0, UR7 ;  /* 0x0000000700007c02 */ /* 0x000fce0008000f00 */
.L_x_150:
[----:B--2---:R2:W3:Y:S02]  /*b0f0*/  SYNCS.PHASECHK.TRANS64.TRYWAIT P0, [R0+URZ], R3 ;  /* 0x00000003000075a7 */ /* 0x0044e400080011ff */
[----:B---3--:R-:W-:Y:S05]  /*b100*/  @!P0 NANOSLEEP.SYNCS 0x989680 ;  /* 0x009896800000895d */ /* 0x008fea0003900000 */
[----:B------:R-:W3:Y:S02]  /*b110*/  @!P0 SYNCS.PHASECHK.TRANS64 P0, [R0+URZ], R3 ;  /* 0x00000003000085a7 */ /* 0x000ee400080010ff */
[----:B---3--:R-:W-:Y:S05]  /*b120*/  @!P0 BRA `(.L_x_150) ;  /* 0xfffffffc00f08947 */ /* 0x008fea000383ffff */
[----:B------:R-:W-:Y:S05]  /*b130*/  BRA `(.L_x_151) ;  /* 0xffffff8000e87947 */ /* 0x000fea000383ffff */
.L_x_66:
[----:B--2---:R2:W3:Y:S02]  /*b140*/  SYNCS.PHASECHK.TRANS64.TRYWAIT P0, [R0+URZ+0x90], R3 ;  /* 0x00009003000075a7 */ /* 0x0044e400080011ff */
[----:B---3--:R-:W-:Y:S05]  /*b150*/  @!P0 NANOSLEEP.SYNCS 0x989680 ;  /* 0x009896800000895d */ /* 0x008fea0003900000 */
[----:B------:R-:W3:Y:S02]  /*b160*/  @!P0 SYNCS.PHASECHK.TRANS64 P0, [R0+URZ+0x90], R3 ;  /* 0x00009003000085a7 */ /* 0x000ee400080010ff */
[----:B---3--:R-:W-:Y:S05]  /*b170*/  @!P0 BRA `(.L_x_66) ;  /* 0xfffffffc00f08947 */ /* 0x008fea000383ffff */
[----:B------:R-:W-:Y:S05]  /*b180*/  BRA `(.L_x_152) ;  /* 0xffffff8400f47947 */ /* 0x000fea000383ffff */
.L_x_69:
[----:B------:R-:W-:Y:S07]  /*b190*/  MOV R0, UR7 ;  /* 0x0000000700007c02 */ /* 0x000fee0008000f00 */
.L_x_153:
[----:B--2---:R2:W3:Y:S02]  /*b1a0*/  SYNCS.PHASECHK.TRANS64.TRYWAIT P0, [R0+URZ+0x88], R3 ;  /* 0x00008803000075a7 */ /* 0x0044e400080011ff */
[----:B---3--:R-:W-:Y:S05]  /*b1b0*/  @!P0 NANOSLEEP.SYNCS 0x989680 ;  /* 0x009896800000895d */ /* 0x008fea0003900000 */
[----:B------:R-:W3:Y:S02]  /*b1c0*/  @!P0 SYNCS.PHASECHK.TRANS64 P0, [R0+URZ+0x88], R3 ;  /* 0x00008803000085a7 */ /* 0x000ee400080010ff */
[----:B---3--:R-:W-:Y:S05]  /*b1d0*/  @!P0 BRA `(.L_x_153) ;  /* 0xfffffffc00f08947 */ /* 0x008fea000383ffff */
[----:B------:R-:W-:Y:S05]  /*b1e0*/  BRA `(.L_x_68) ;  /* 0xffffff8800d47947 */ /* 0x000fea000383ffff */
.L_x_72:
[----:B------:R-:W-:Y:S07]  /*b1f0*/  MOV R3, UR7 ;  /* 0x0000000700037c02 */ /* 0x000fee0008000f00 */
.L_x_154:
[----:B-1----:R1:W2:Y:S02]  /*b200*/  SYNCS.PHASECHK.TRANS64.TRYWAIT P0, [R3+URZ+0x60], R12 ;  /* 0x0000600c030075a7 */ /* 0x0022a400080011ff */
[----:B--2---:R-:W-:Y:S05]  /*b210*/  @!P0 NANOSLEEP.SYNCS 0x989680 ;  /* 0x009896800000895d */ /* 0x004fea0003900000 */
[----:B------:R-:W2:Y:S02]  /*b220*/  @!P0 SYNCS.PHASECHK.TRANS64 P0, [R3+URZ+0x60], R12 ;  /* 0x0000600c030085a7 */ /* 0x000ea400080010ff */
[----:B--2---:R-:W-:Y:S05]  /*b230*/  @!P0 BRA `(.L_x_154) ;  /* 0xfffffffc00f08947 */ /* 0x004fea000383ffff */
[----:B------:R-:W-:Y:S05]  /*b240*/  BRA `(.L_x_155) ;  /* 0xffffff8c004c7947 */ /* 0x000fea000383ffff */
.L_x_73:
[----:B-1----:R-:W-:Y:S07]  /*b250*/  MOV R3, UR7 ;  /* 0x0000000700037c02 */ /* 0x002fee0008000f00 */
.L_x_156:
[----:B-1----:R1:W2:Y:S02]  /*b260*/  SYNCS.PHASECHK.TRANS64.TRYWAIT P0, [R3+URZ+0x68], R12 ;  /* 0x0000680c030075a7 */ /* 0x0022a400080011ff */
[----:B--2---:R-:W-:Y:S05]  /*b270*/  @!P0 NANOSLEEP.SYNCS 0x989680 ;  /* 0x009896800000895d */ /* 0x004fea0003900000 */
[----:B------:R-:W2:Y:S02]  /*b280*/  @!P0 SYNCS.PHASECHK.TRANS64 P0, [R3+URZ+0x68], R12 ;  /* 0x0000680c030085a7 */ /* 0x000ea400080010ff */
[----:B--2---:R-:W-:Y:S05]  /*b290*/  @!P0 BRA `(.L_x_156) ;  /* 0xfffffffc00f08947 */ /* 0x004fea000383ffff */
[----:B------:R-:W-:Y:S05]  /*b2a0*/  BRA `(.L_x_157) ;  /* 0xffffff8c00887947 */ /* 0x000fea000383ffff */
.L_x_74:
[----:B-1----:R-:W-:Y:S07]  /*b2b0*/  MOV R3, UR7 ;  /* 0x0000000700037c02 */ /* 0x002fee0008000f00 */
.L_x_158:
[----:B-1----:R1:W2:Y:S02]  /*b2c0*/  SYNCS.PHASECHK.TRANS64.TRYWAIT P0, [R3+URZ+0x70], R12 ;  /* 0x0000700c030075a7 */ /* 0x0022a400080011ff */
[----:B--2---:R-:W-:Y:S05]  /*b2d0*/  @!P0 NANOSLEEP.SYNCS 0x989680 ;  /* 0x009896800000895d */ /* 0x004fea0003900000 */
[----:B------:R-:W2:Y:S02]  /*b2e0*/  @!P0 SYNCS.PHASECHK.TRANS64 P0, [R3+URZ+0x70], R12 ;  /* 0x0000700c030085a7 */ /* 0x000ea400080010ff */
[----:B--2---:R-:W-:Y:S05]  /*b2f0*/  @!P0 BRA `(.L_x_158) ;  /* 0xfffffffc00f08947 */ /* 0x004fea000383ffff */
[----:B------:R-:W-:Y:S05]  /*b300*/  BRA `(.L_x_159) ;  /* 0xffffff8c00d07947 */ /* 0x000fea000383ffff */
.L_x_75:
[----:B------:R-:W-:Y:S07]  /*b310*/  MOV R3, UR7 ;  /* 0x0000000700037c02 */ /* 0x000fee0008000f00 */
.L_x_160:
[----:B-1----:R1:W2:Y:S02]  /*b320*/  SYNCS.PHASECHK.TRANS64.TRYWAIT P0, [R3+URZ+0x78], R12 ;  /* 0x0000780c030075a7 */ /* 0x0022a400080011ff */
[----:B--2---:R-:W-:Y:S05]  /*b330*/  @!P0 NANOSLEEP.SYNCS 0x989680 ;  /* 0x009896800000895d */ /* 0x004fea0003900000 */
[----:B------:R-:W2:Y:S02]  /*b340*/  @!P0 SYNCS.PHASECHK.TRANS64 P0, [R3+URZ+0x78], R12 ;  /* 0x0000780c030085a7 */ /* 0x000ea400080010ff */
[----:B--2---:R-:W-:Y:S05]  /*b350*/  @!P0 BRA `(.L_x_160) ;  /* 0xfffffffc00f08947 */ /* 0x004fea000383ffff */
[----:B------:R-:W-:Y:S05]  /*b360*/  BRA `(.L_x_161) ;  /* 0xffffff9000587947 */ /* 0x000fea000383ffff */
.L_x_77:
[----:B------:R-:W-:-:S07]  /*b370*/  MOV R0, UR7 ;  /* 0x0000000700007c02 */ /* 0x000fce0008000f00 */
.L_x_162:
[----:B-1----:R1:W3:Y:S02]  /*b380*/  SYNCS.PHASECHK.TRANS64.TRYWAIT P0, [R0+URZ+0x60], R3 ;  /* 0x00006003000075a7 */ /* 0x0022e400080011ff */
[----:B---3--:R-:W-:Y:S05]  /*b390*/  @!P0 NANOSLEEP.SYNCS 0x989680 ;  /* 0x009896800000895d */ /* 0x008fea0003900000 */
[----:B------:R-:W3:Y:S02]  /*b3a0*/  @!P0 SYNCS.PHASECHK.TRANS64 P0, [R0+URZ+0x60], R3 ;  /* 0x00006003000085a7 */ /* 0x000ee400080010ff */
[----:B---3--:R-:W-:Y:S05]  /*b3b0*/  @!P0 BRA `(.L_x_162) ;  /* 0xfffffffc00f08947 */ /* 0x008fea000383ffff */
[----:B------:R-:W-:Y:S05]  /*b3c0*/  BRA `(.L_x_163) ;  /* 0xffffff9000c87947 */ /* 0x000fea000383ffff */
.L_x_78:
[----:B-1----:R-:W-:-:S07]  /*b3d0*/  MOV R0, UR7 ;  /* 0x0000000700007c02 */ /* 0x002fce0008000f00 */
.L_x_164:
[----:B-1----:R1:W3:Y:S02]  /*b3e0*/  SYNCS.PHASECHK.TRANS64.TRYWAIT P0, [R0+URZ+0x68], R3 ;  /* 0x00006803000075a7 */ /* 0x0022e400080011ff */
[----:B---3--:R-:W-:Y:S05]  /*b3f0*/  @!P0 NANOSLEEP.SYNCS 0x989680 ;  /* 0x009896800000895d */ /* 0x008fea0003900000 */
[----:B------:R-:W3:Y:S02]  /*b400*/  @!P0 SYNCS.PHASECHK.TRANS64 P0, [R0+URZ+0x68], R3 ;  /* 0x00006803000085a7 */ /* 0x000ee400080010ff */
[----:B---3--:R-:W-:Y:S05]  /*b410*/  @!P0 BRA `(.L_x_164) ;  /* 0xfffffffc00f08947 */ /* 0x008fea000383ffff */
[----:B------:R-:W-:Y:S05]  /*b420*/  BRA `(.L_x_165) ;  /* 0xffffff9000b87947 */ /* 0x000fea000383ffff */
.L_x_79:
[----:B-1----:R-:W-:-:S07]  /*b430*/  MOV R0, UR7 ;  /* 0x0000000700007c02 */ /* 0x002fce0008000f00 */
.L_x_166:
[----:B-1----:R1:W3:Y:S02]  /*b440*/  SYNCS.PHASECHK.TRANS64.TRYWAIT P0, [R0+URZ+0x70], R3 ;  /* 0x00007003000075a7 */ /* 0x0022e400080011ff */
[----:B---3--:R-:W-:Y:S05]  /*b450*/  @!P0 NANOSLEEP.SYNCS 0x989680 ;  /* 0x009896800000895d */ /* 0x008fea0003900000 */
[----:B------:R-:W3:Y:S02]  /*b460*/  @!P0 SYNCS.PHASECHK.TRANS64 P0, [R0+URZ+0x70], R3 ;  /* 0x00007003000085a7 */ /* 0x000ee400080010ff */
[----:B---3--:R-:W-:Y:S05]  /*b470*/  @!P0 BRA `(.L_x_166) ;  /* 0xfffffffc00f08947 */ /* 0x008fea000383ffff */
[----:B------:R-:W-:Y:S05]  /*b480*/  BRA `(.L_x_167) ;  /* 0xffffff9000a87947 */ /* 0x000fea000383ffff */
.L_x_81:
[----:B--2---:R2:W4:Y:S02]  /*b490*/  SYNCS.PHASECHK.TRANS64.TRYWAIT P0, [R0+URZ+0x90], R3 ;  /* 0x00009003000075a7 */ /* 0x00452400080011ff */
[----:B----4-:R-:W-:Y:S05]  /*b4a0*/  @!P0 NANOSLEEP.SYNCS 0x989680 ;  /* 0x009896800000895d */ /* 0x010fea0003900000 */
[----:B------:R-:W4:Y:S02]  /*b4b0*/  @!P0 SYNCS.PHASECHK.TRANS64 P0, [R0+URZ+0x90], R3 ;  /* 0x00009003000085a7 */ /* 0x000f2400080010ff */
[----:B----4-:R-:W-:Y:S05]  /*b4c0*/  @!P0 BRA `(.L_x_81) ;  /* 0xfffffffc00f08947 */ /* 0x010fea000383ffff */
[----:B------:R-:W-:Y:S05]  /*b4d0*/  BRA `(.L_x_168) ;  /* 0xffffff94007c7947 */ /* 0x000fea000383ffff */
.L_x_92:
[----:B-1----:R-:W-:Y:S04]  /*b4e0*/  MOV R2, UR48 ;  /* 0x0000003000027c02 */ /* 0x002fe80008000f00 */
[----:B------:R1:W3:Y:S03]  /*b4f0*/  SYNCS.PHASECHK.TRANS64.TRYWAIT P1, [R2+URZ+0x40], R3 ;  /* 0x00004003020075a7 */ /* 0x0002e600080211ff */
[----:B---3--:R-:W-:Y:S05]  /*b500*/  @!P1 NANOSLEEP.SYNCS 0x989680 ;  /* 0x009896800000995d */ /* 0x008fea0003900000 */
[----:B------:R-:W3:Y:S02]  /*b510*/  @!P1 SYNCS.PHASECHK.TRANS64 P1, [R2+URZ+0x40], R3 ;  /* 0x00004003020095a7 */ /* 0x000ee400080210ff */
[----:B---3--:R-:W-:Y:S05]  /*b520*/  @!P1 BRA `(.L_x_92) ;  /* 0xfffffffc00ec9947 */ /* 0x008fea000383ffff */
[----:B------:R-:W-:Y:S05]  /*b530*/  BRA `(.L_x_91) ;  /* 0xffffffa000fc7947 */ /* 0x000fea000383ffff */
.L_x_94:
[----:B-1----:R1:W4:Y:S02]  /*b540*/  SYNCS.PHASECHK.TRANS64.TRYWAIT P0, [R87+URZ+0xb0], R0 ;  /* 0x0000b000570075a7 */ /* 0x00232400080011ff */
[----:B----4-:R-:W-:Y:S05]  /*b550*/  @!P0 NANOSLEEP.SYNCS 0x989680 ;  /* 0x009896800000895d */ /* 0x010fea0003900000 */
[----:B------:R-:W4:Y:S02]  /*b560*/  @!P0 SYNCS.PHASECHK.TRANS64 P0, [R87+URZ+0xb0], R0 ;  /* 0x0000b000570085a7 */ /* 0x000f2400080010ff */
[----:B----4-:R-:W-:Y:S05]  /*b570*/  @!P0 BRA `(.L_x_94) ;  /* 0xfffffffc00f08947 */ /* 0x010fea000383ffff */
[----:B------:R-:W-:Y:S05]  /*b580*/  BRA `(.L_x_93) ;  /* 0xffffffa400347947 */ /* 0x000fea000383ffff */
.L_x_103:
[----:B--2---:R2:W4:Y:S02]  /*b590*/  SYNCS.PHASECHK.TRANS64.TRYWAIT P0, [R3+URZ+0x40], R0 ;  /* 0x00004000030075a7 */ /* 0x00452400080011ff */
[----:B----4-:R-:W-:Y:S05]  /*b5a0*/  @!P0 NANOSLEEP.SYNCS 0x989680 ;  /* 0x009896800000895d */ /* 0x010fea0003900000 */
[----:B------:R-:W4:Y:S02]  /*b5b0*/  @!P0 SYNCS.PHASECHK.TRANS64 P0, [R3+URZ+0x40], R0 ;  /* 0x00004000030085a7 */ /* 0x000f2400080010ff */
[----:B----4-:R-:W-:Y:S05]  /*b5c0*/  @!P0 BRA `(.L_x_103) ;  /* 0xfffffffc00f08947 */ /* 0x010fea000383ffff */
[----:B------:R-:W-:Y:S05]  /*b5d0*/  BRA `(.L_x_102) ;  /* 0xffffffb400e07947 */ /* 0x000fea000383ffff */
.L_x_111:
[----:B-1----:R1:W4:Y:S02]  /*b5e0*/  SYNCS.PHASECHK.TRANS64.TRYWAIT P0, [R0+URZ+0x40], R7 ;  /* 0x00004007000075a7 */ /* 0x00232400080011ff */
[----:B----4-:R-:W-:Y:S05]  /*b5f0*/  @!P0 NANOSLEEP.SYNCS 0x989680 ;  /* 0x009896800000895d */ /* 0x010fea0003900000 */
[----:B------:R-:W4:Y:S02]  /*b600*/  @!P0 SYNCS.PHASECHK.TRANS64 P0, [R0+URZ+0x40], R7 ;  /* 0x00004007000085a7 */ /* 0x000f2400080010ff */
[----:B----4-:R-:W-:Y:S05]  /*b610*/  @!P0 BRA `(.L_x_111) ;  /* 0xfffffffc00f08947 */ /* 0x010fea000383ffff */
[----:B------:R-:W-:Y:S05]  /*b620*/  BRA `(.L_x_110) ;  /* 0xffffffc800d47947 */ /* 0x000fea000383ffff */
.L_x_119:
[----:B-1----:R1:W2:Y:S02]  /*b630*/  SYNCS.PHASECHK.TRANS64.TRYWAIT P0, [R3+URZ+0x40], R0 ;  /* 0x00004000030075a7 */ /* 0x0022a400080011ff */
[----:B--2---:R-:W-:Y:S05]  /*b640*/  @!P0 NANOSLEEP.SYNCS 0x989680 ;  /* 0x009896800000895d */ /* 0x004fea0003900000 */
[----:B------:R-:W2:Y:S02]  /*b650*/  @!P0 SYNCS.PHASECHK.TRANS64 P0, [R3+URZ+0x40], R0 ;  /* 0x00004000030085a7 */ /* 0x000ea400080010ff */
[----:B--2---:R-:W-:Y:S05]  /*b660*/  @!P0 BRA `(.L_x_119) ;  /* 0xfffffffc00f08947 */ /* 0x004fea000383ffff */
[----:B------:R-:W-:Y:S05]  /*b670*/  BRA `(.L_x_118) ;  /* 0xffffffdc00c87947 */ /* 0x000fea000383ffff */
        .weak           $__internal_0_$__cuda_sm10x_tcgen05_guardrail_trap_col_being_dealloced_not_returned_by_alloc
        .type           $__internal_0_$__cuda_sm10x_tcgen05_guardrail_trap_col_being_dealloced_not_returned_by_alloc,@function
        .size           $__internal_0_$__cuda_sm10x_tcgen05_guardrail_trap_col_being_dealloced_not_returned_by_alloc,($__internal_1_$__cuda_sm10x_tcgen05_guardrail_trap_phase_invalid_during_alloc - $__internal_0_$__cuda_sm10x_tcgen05_guardrail_trap_col_being_dealloced_not_returned_by_alloc)
$__internal_0_$__cuda_sm10x_tcgen05_guardrail_trap_col_being_dealloced_not_returned_by_alloc:
[----:B------:R-:W-:Y:S05]  /*b680*/  BPT.TRAP 0x1 ;  /* 0x000000040000795c */ /* 0x000fea0000300000 */
[----:B------:R-:W-:-:S04]  /*b690*/  HFMA2 R3, -RZ, RZ, 0, 0 ;  /* 0x00000000ff037431 */ /* 0x000fc800000001ff */
[----:B------:R-:W-:Y:S05]  /*b6a0*/  RET.REL.NODEC R2 `(_ZN7cutlass13device_kernelINS_4gemm6kernel13GemmUniversalIN4cute5tupleIJiiiiEEENS1_10collective13CollectiveMmaINS1_35MainloopSm100TmaUmmaWarpSpecializedILi4ELi2ELi2ENS5_IJNS4_1CILi1EEESB_SB_EEEEENS5_IJNSA_ILi128EEENSA_ILi256EEENSA_ILi32EEEEEENS_10bfloat16_tENS5_IJlSB_lEEESI_SJ_NS4_8TiledMMAINS4_8MMA_AtomIJNS4_20SM100_MMA_F16BF16_SSISI_SI_fLi128ELi256ELNS4_4UMMA5MajorE0ELSO_0ELNSN_7ScaleInE0ELSP_0EEEEEENS4_6LayoutISC_NS5_IJNSA_ILi0EEEST_ST_EEEEENS5_IJNS4_10UnderscoreESW_SW_EEEEENS4_13SM90_TMA_LOADENS4_14ComposedLayoutINS4_7SwizzleILi2ELi4ELi3EEENS4_18smem_ptr_flag_bitsILi16EEENSS_INS5_IJNSA_ILi8EEESG_EEENS5_IJSG_SB_EEEEEEEvNS4_8identityESZ_S19_vS1A_EENS_8epilogue10collective18CollectiveEpilogueINS1C_23Sm100TmaWarpSpecializedILi4ELi2ELi64ELb1ELb0EEEJSH_NS5_IJNSS_ISE_SB_EENSS_INSA_ILi64EEESB_EEEEESI_SJ_SI_SJ_NS1C_6fusion15FusionCallbacksIS1G_NS1L_17LinearCombinationISI_fSI_fLNS_15FloatRoundStyleE2EEESH_S1K_JEEENS4_5SM1004TMEM4LOAD26SM100_TMEM_LOAD_32dp32b64xESZ_NS10_INS11_ILi3ELi4ELi3EEES14_NSS_INS5_IJS15_S1I_EEENS5_IJS1I_SB_EEEEEEENS4_39AutoVectorizingCopyWithAssumedAlignmentILi128EEENS4_14SM90_TMA_STOREES1Z_S21_S21_EEEvvEEEEvNT_6ParamsE) ;  /* 0xffffff4802547950 */ /* 0x000fea0003c3ffff */
        .weak           $__internal_1_$__cuda_sm10x_tcgen05_guardrail_trap_phase_invalid_during_alloc
        .type           $__internal_1_$__cuda_sm10x_tcgen05_guardrail_trap_phase_invalid_during_alloc,@function
        .size           $__internal_1_$__cuda_sm10x_tcgen05_guardrail_trap_phase_invalid_during_alloc,($__internal_2_$__cuda_sm10x_tcgen05_guardrail_trap_unallocated_columns_being_dealloced - $__internal_1_$__cuda_sm10x_tcgen05_guardrail_trap_phase_invalid_during_alloc)
$__internal_1_$__cuda_sm10x_tcgen05_guardrail_trap_phase_invalid_during_alloc:
[----:B------:R-:W-:Y:S05]  /*b6b0*/  BPT.TRAP 0x1 ;  /* 0x000000040000795c */ /* 0x000fea0000300000 */
[----:B------:R-:W-:-:S04]  /*b6c0*/  MOV R3, 0x0 ;  /* 0x0000000000037802 */ /* 0x000fc80000000f00 */
[----:B------:R-:W-:Y:S05]  /*b6d0*/  RET.REL.NODEC R2 `(_ZN7cutlass13device_kernelINS_4gemm6kernel13GemmUniversalIN4cute5tupleIJiiiiEEENS1_10collective13CollectiveMmaINS1_35MainloopSm100TmaUmmaWarpSpecializedILi4ELi2ELi2ENS5_IJNS4_1CILi1EEESB_SB_EEEEENS5_IJNSA_ILi128EEENSA_ILi256EEENSA_ILi32EEEEEENS_10bfloat16_tENS5_IJlSB_lEEESI_SJ_NS4_8TiledMMAINS4_8MMA_AtomIJNS4_20SM100_MMA_F16BF16_SSISI_SI_fLi128ELi256ELNS4_4UMMA5MajorE0ELSO_0ELNSN_7ScaleInE0ELSP_0EEEEEENS4_6LayoutISC_NS5_IJNSA_ILi0EEEST_ST_EEEEENS5_IJNS4_10UnderscoreESW_SW_EEEEENS4_13SM90_TMA_LOADENS4_14ComposedLayoutINS4_7SwizzleILi2ELi4ELi3EEENS4_18smem_ptr_flag_bitsILi16EEENSS_INS5_IJNSA_ILi8EEESG_EEENS5_IJSG_SB_EEEEEEEvNS4_8identityESZ_S19_vS1A_EENS_8epilogue10collective18CollectiveEpilogueINS1C_23Sm100TmaWarpSpecializedILi4ELi2ELi64ELb1ELb0EEEJSH_NS5_IJNSS_ISE_SB_EENSS_INSA_ILi64EEESB_EEEEESI_SJ_SI_SJ_NS1C_6fusion15FusionCallbacksIS1G_NS1L_17LinearCombinationISI_fSI_fLNS_15FloatRoundStyleE2EEESH_S1K_JEEENS4_5SM1004TMEM4LOAD26SM100_TMEM_LOAD_32dp32b64xESZ_NS10_INS11_ILi3ELi4ELi3EEES14_NSS_INS5_IJS15_S1I_EEENS5_IJS1I_SB_EEEEEEENS4_39AutoVectorizingCopyWithAssumedAlignmentILi128EEENS4_14SM90_TMA_STOREES1Z_S21_S21_EEEvvEEEEvNT_6ParamsE) ;  /* 0xffffff4802487950 */ /* 0x000fea0003c3ffff */
        .weak           $__internal_2_$__cuda_sm10x_tcgen05_guardrail_trap_unallocated_columns_being_dealloced
        .type           $__internal_2_$__cuda_sm10x_tcgen05_guardrail_trap_unallocated_columns_being_dealloced,@function
        .size           $__internal_2_$__cuda_sm10x_tcgen05_guardrail_trap_unallocated_columns_being_dealloced,(.L_x_170 - $__internal_2_$__cuda_sm10x_tcgen05_guardrail_trap_unallocated_columns_being_dealloced)
$__internal_2_$__cuda_sm10x_tcgen05_guardrail_trap_unallocated_columns_being_dealloced:
[----:B------:R-:W-:Y:S05]  /*b6e0*/  BPT.TRAP 0x1 ;  /* 0x000000040000795c */ /* 0x000fea0000300000 */
[----:B------:R-:W-:-:S04]  /*b6f0*/  HFMA2 R3, -RZ, RZ, 0, 0 ;  /* 0x00000000ff037431 */ /* 0x000fc800000001ff */
[----:B------:R-:W-:Y:S05]  /*b700*/  RET.REL.NODEC R2 `(_ZN7cutlass13device_kernelINS_4gemm6kernel13GemmUniversalIN4cute5tupleIJiiiiEEENS1_10collective13CollectiveMmaINS1_35MainloopSm100TmaUmmaWarpSpecializedILi4ELi2ELi2ENS5_IJNS4_1CILi1EEESB_SB_EEEEENS5_IJNSA_ILi128EEENSA_ILi256EEENSA_ILi32EEEEEENS_10bfloat16_tENS5_IJlSB_lEEESI_SJ_NS4_8TiledMMAINS4_8MMA_AtomIJNS4_20SM100_MMA_F16BF16_SSISI_SI_fLi128ELi256ELNS4_4UMMA5MajorE0ELSO_0ELNSN_7ScaleInE0ELSP_0EEEEEENS4_6LayoutISC_NS5_IJNSA_ILi0EEEST_ST_EEEEENS5_IJNS4_10UnderscoreESW_SW_EEEEENS4_13SM90_TMA_LOADENS4_14ComposedLayoutINS4_7SwizzleILi2ELi4ELi3EEENS4_18smem_ptr_flag_bitsILi16EEENSS_INS5_IJNSA_ILi8EEESG_EEENS5_IJSG_SB_EEEEEEEvNS4_8identityESZ_S19_vS1A_EENS_8epilogue10collective18CollectiveEpilogueINS1C_23Sm100TmaWarpSpecializedILi4ELi2ELi64ELb1ELb0EEEJSH_NS5_IJNSS_ISE_SB_EENSS_INSA_ILi64EEESB_EEEEESI_SJ_SI_SJ_NS1C_6fusion15FusionCallbacksIS1G_NS1L_17LinearCombinationISI_fSI_fLNS_15FloatRoundStyleE2EEESH_S1K_JEEENS4_5SM1004TMEM4LOAD26SM100_TMEM_LOAD_32dp32b64xESZ_NS10_INS11_ILi3ELi4ELi3EEES14_NSS_INS5_IJS15_S1I_EEENS5_IJS1I_SB_EEEEEEENS4_39AutoVectorizingCopyWithAssumedAlignmentILi128EEENS4_14SM90_TMA_STOREES1Z_S21_S21_EEEvvEEEEvNT_6ParamsE) ;  /* 0xffffff48023c7950 */ /* 0x000fea0003c3ffff */
.L_x_169:
[----:B------:R-:W-:-:S00]  /*b710*/  BRA `(.L_x_169) ;  /* 0xfffffffc00fc7947 */ /* 0x000fc0000383ffff */
[----:B------:R-:W-:-:S00]  /*b720*/  NOP ;  /* 0x0000000000007918 */ /* 0x000fc00000000000 */
        /* <DEDUP_REMOVED lines=13> */
.L_x_170:


//--------------------- .nv.global.init           --------------------------
	.section	.nv.global.init,"aw",@progbits
.nv.global.init:
	.type		$str$27,@object
	.size		$str$27,($str$28 - $str$27)
$str$27:
        /*0000*/ 	.byte	0x28, 0x61, 0x64, 0x64, 0x72, 0x65, 0x73, 0x73, 0x20, 0x26, 0x20, 0x6d, 0x61, 0x73, 0x6b, 0x29
        /*0010*/ 	.byte	0x20, 0x3d, 0x3d, 0x20, 0x30, 0x00
	.type		$str$28,@object
	.size		$str$28,($str$26 - $str$28)
$str$28:
        /*0016*/ 	.byte	0x2f, 0x74, 0x6d, 0x70, 0x2f, 0x63, 0x75, 0x74, 0x6c, 0x61, 0x73, 0x73, 0x5f, 0x73, 0x77, 0x65
        /*0026*/ 	.byte	0x65, 0x70, 0x5f, 0x73, 0x72, 0x63, 0x2f, 0x69, 0x6e, 0x63, 0x6c, 0x75, 0x64, 0x65, 0x2f, 0x63
        /*0036*/ 	.byte	0x75, 0x74, 0x65, 0x2f, 0x70, 0x6f, 0x69, 0x6e, 0x74, 0x65, 0x72, 0x5f, 0x66, 0x6c, 0x61, 0x67
        /*0046*/ 	.byte	0x67, 0x65, 0x64, 0x2e, 0x68, 0x70, 0x70, 0x00
	.type		$str$26,@object
	.size		$str$26,($str$25 - $str$26)
$str$26:
        /*004e*/ 	.byte	0x2f, 0x74, 0x6d, 0x70, 0x2f, 0x63, 0x75, 0x74, 0x6c, 0x61, 0x73, 0x73, 0x5f, 0x73, 0x77, 0x65
        /*005e*/ 	.byte	0x65, 0x70, 0x5f, 0x73, 0x72, 0x63, 0x2f, 0x69, 0x6e, 0x63, 0x6c, 0x75, 0x64, 0x65, 0x2f, 0x63
        /*006e*/ 	.byte	0x75, 0x74, 0x65, 0x2f, 0x61, 0x74, 0x6f, 0x6d, 0x2f, 0x63, 0x6f, 0x70, 0x79, 0x5f, 0x74, 0x72
        /*007e*/ 	.byte	0x61, 0x69, 0x74, 0x73, 0x5f, 0x73, 0x6d, 0x31, 0x30, 0x30, 0x2e, 0x68, 0x70, 0x70, 0x00
	.type		$str$25,@object
	.size		$str$25,(__unnamed_1 - $str$25)
$str$25:
        /*008d*/ 	.byte	0x28, 0x28, 0x75, 0x69, 0x6e, 0x74, 0x33, 0x32, 0x5f, 0x74, 0x28, 0x74, 0x68, 0x72, 0x65, 0x61
        /*009d*/ 	.byte	0x64, 0x49, 0x64, 0x78, 0x2e, 0x78, 0x29, 0x20, 0x2f, 0x20, 0x33, 0x32, 0x29, 0x20, 0x25, 0x20
        /*00ad*/ 	.byte	0x34, 0x29, 0x20, 0x3d, 0x3d, 0x20, 0x28, 0x28, 0x28, 0x74, 0x6d, 0x65, 0x6d, 0x5f, 0x61, 0x64
        /*00bd*/ 	.byte	0x64, 0x72, 0x20, 0x3e, 0x3e, 0x20, 0x31, 0x36, 0x29, 0x20, 0x2f, 0x20, 0x33, 0x32, 0x29, 0x20
        /*00cd*/ 	.byte	0x25, 0x20, 0x34, 0x29, 0x00
	.type		__unnamed_1,@object
	.size		__unnamed_1,(__unnamed_2 - __unnamed_1)
__unnamed_1:
        /*00d2*/ 	.byte	0x61, 0x75, 0x74, 0x6f, 0x20, 0x63, 0x75, 0x74, 0x65, 0x3a, 0x3a, 0x61, 0x73, 0x5f, 0x70, 0x6f
        /* <DEDUP_REMOVED lines=24> */
        /*0262*/ 	.byte	0x38, 0x31, 0x39, 0x32, 0x3e, 0x3e, 0x3e, 0x3e, 0x5d, 0x00
	.type		__unnamed_2,@object
	.size		__unnamed_2,(.L_2 - __unnamed_2)
__unnamed_2:
        /* <DEDUP_REMOVED lines=43> */
        /*051c*/ 	.byte	0x74, 0x65, 0x3a, 0x3a, 0x43, 0x3c, 0x30, 0x3e, 0x3e, 0x3e, 0x3e, 0x5d, 0x00
.L_2:


//--------------------- .nv.shared._ZN7cutlass13device_kernelINS_4gemm6kernel13GemmUniversalIN4cute5tupleIJiiiiEEENS1_10collective13CollectiveMmaINS1_35MainloopSm100TmaUmmaWarpSpecializedILi4ELi2ELi2ENS5_IJNS4_1CILi1EEESB_SB_EEEEENS5_IJNSA_ILi128EEENSA_ILi256EEENSA_ILi32EEEEEENS_10bfloat16_tENS5_IJlSB_lEEESI_SJ_NS4_8TiledMMAINS4_8MMA_AtomIJNS4_20SM100_MMA_F16BF16_SSISI_SI_fLi128ELi256ELNS4_4UMMA5MajorE0ELSO_0ELNSN_7ScaleInE0ELSP_0EEEEEENS4_6LayoutISC_NS5_IJNSA_ILi0EEEST_ST_EEEEENS5_IJNS4_10UnderscoreESW_SW_EEEEENS4_13SM90_TMA_LOADENS4_14ComposedLayoutINS4_7SwizzleILi2ELi4ELi3EEENS4_18smem_ptr_flag_bitsILi16EEENSS_INS5_IJNSA_ILi8EEESG_EEENS5_IJSG_SB_EEEEEEEvNS4_8identityESZ_S19_vS1A_EENS_8epilogue10collective18CollectiveEpilogueINS1C_23Sm100TmaWarpSpecializedILi4ELi2ELi64ELb1ELb0EEEJSH_NS5_IJNSS_ISE_SB_EENSS_INSA_ILi64EEESB_EEEEESI_SJ_SI_SJ_NS1C_6fusion15FusionCallbacksIS1G_NS1L_17LinearCombinationISI_fSI_fLNS_15FloatRoundStyleE2EEESH_S1K_JEEENS4_5SM1004TMEM4LOAD26SM100_TMEM_LOAD_32dp32b64xESZ_NS10_INS11_ILi3ELi4ELi3EEES14_NSS_INS5_IJS15_S1I_EEENS5_IJS1I_SB_EEEEEEENS4_39AutoVectorizingCopyWithAssumedAlignmentILi128EEENS4_14SM90_TMA_STOREES1Z_S21_S21_EEEvvEEEEvNT_6ParamsE --------------------------
	.section	.nv.shared._ZN7cutlass13device_kernelINS_4gemm6kernel13GemmUniversalIN4cute5tupleIJiiiiEEENS1_10collective13CollectiveMmaINS1_35MainloopSm100TmaUmmaWarpSpecializedILi4ELi2ELi2ENS5_IJNS4_1CILi1EEESB_SB_EEEEENS5_IJNSA_ILi128EEENSA_ILi256EEENSA_ILi32EEEEEENS_10bfloat16_tENS5_IJlSB_lEEESI_SJ_NS4_8TiledMMAINS4_8MMA_AtomIJNS4_20SM100_MMA_F16BF16_SSISI_SI_fLi128ELi256ELNS4_4UMMA5MajorE0ELSO_0ELNSN_7ScaleInE0ELSP_0EEEEEENS4_6LayoutISC_NS5_IJNSA_ILi0EEEST_ST_EEEEENS5_IJNS4_10UnderscoreESW_SW_EEEEENS4_13SM90_TMA_LOADENS4_14ComposedLayoutINS4_7SwizzleILi2ELi4ELi3EEENS4_18smem_ptr_flag_bitsILi16EEENSS_INS5_IJNSA_ILi8EEESG_EEENS5_IJSG_SB_EEEEEEEvNS4_8identityESZ_S19_vS1A_EENS_8epilogue10collective18CollectiveEpilogueINS1C_23Sm100TmaWarpSpecializedILi4ELi2ELi64ELb1ELb0EEEJSH_NS5_IJNSS_ISE_SB_EENSS_INSA_ILi64EEESB_EEEEESI_SJ_SI_SJ_NS1C_6fusion15FusionCallbacksIS1G_NS1L_17LinearCombinationISI_fSI_fLNS_15FloatRoundStyleE2EEESH_S1K_JEEENS4_5SM1004TMEM4LOAD26SM100_TMEM_LOAD_32dp32b64xESZ_NS10_INS11_ILi3ELi4ELi3EEES14_NSS_INS5_IJS15_S1I_EEENS5_IJS1I_SB_EEEEEEENS4_39AutoVectorizingCopyWithAssumedAlignmentILi128EEENS4_14SM90_TMA_STOREES1Z_S21_S21_EEEvvEEEEvNT_6ParamsE,"aw",@nobits
	.sectionflags	@""
	.align	16
	.zero		1024


//--------------------- .nv.shared.reserved.0     --------------------------
	.section	.nv.shared.reserved.0,"aw",@nobits
	.weak		__nv_reservedSMEM_offset_0_alias
	.size		__nv_reservedSMEM_offset_0_alias, 0, 64
	.other		__nv_reservedSMEM_offset_0_alias,@"STO_CUDA_RESERVED_SHARED STV_DEFAULT"
__nv_reservedSMEM_offset_0_alias:
	.zero		0
.nv.shared.reserved.0:
	.zero		64
	.weak		__nv_reservedSMEM_tcgen05_partition
	.type		__nv_reservedSMEM_tcgen05_partition,@object
	.size		__nv_reservedSMEM_tcgen05_partition,(.L_0 - __nv_reservedSMEM_tcgen05_partition)
__nv_reservedSMEM_tcgen05_partition:
	.zero		32
.L_0:


//--------------------- .nv.global                --------------------------
	.section	.nv.global,"aw",@nobits
.nv.global:
	.type		_ZN39_INTERNAL_5009e5c3_4_k_cu_2c3fac42_78144cute1_E,@object
	.size		_ZN39_INTERNAL_5009e5c3_4_k_cu_2c3fac42_78144cute1_E,(_ZN39_INTERNAL_5009e5c3_4_k_cu_2c3fac42_78144cuda3std3__45__cpo6cbeginE - _ZN39_INTERNAL_5009e5c3_4_k_cu_2c3fac42_78144cute1_E)
_ZN39_INTERNAL_5009e5c3_4_k_cu_2c3fac42_78144cute1_E:
	.zero		1
	.type		_ZN39_INTERNAL_5009e5c3_4_k_cu_2c3fac42_78144cuda3std3__45__cpo6cbeginE,@object
	.size		_ZN39_INTERNAL_5009e5c3_4_k_cu_2c3fac42_78144cuda3std3__45__cpo6cbeginE,(_ZN39_INTERNAL_5009e5c3_4_k_cu_2c3fac42_78144cuda3std3__48in_placeE - _ZN39_INTERNAL_5009e5c3_4_k_cu_2c3fac42_78144cuda3std3__45__cpo6cbeginE)
_ZN39_INTERNAL_5009e5c3_4_k_cu_2c3fac42_78144cuda3std3__45__cpo6cbeginE:
	.zero		1
	.type		_ZN39_INTERNAL_5009e5c3_4_k_cu_2c3fac42_78144cuda3std3__48in_placeE,@object
	.size		_ZN39_INTERNAL_5009e5c3_4_k_cu_2c3fac42_78144cuda3std3__48in_placeE,(_ZN39_INTERNAL_5009e5c3_4_k_cu_2c3fac42_78144cuda3std6ranges3__45__cpo9iter_moveE - _ZN39_INTERNAL_5009e5c3_4_k_cu_2c3fac42_78144cuda3std3__48in_placeE)
_ZN39_INTERNAL_5009e5c3_4_k_cu_2c3fac42_78144cuda3std3__48in_placeE:
	.zero		1
	.type		_ZN39_INTERNAL_5009e5c3_4_k_cu_2c3fac42_78144cuda3std6ranges3__45__cpo9iter_moveE,@object
	.size		_ZN39_INTERNAL_5009e5c3_4_k_cu_2c3fac42_78144cuda3std6ranges3__45__cpo9iter_moveE,(_ZN39_INTERNAL_5009e5c3_4_k_cu_2c3fac42_78144cuda3std3__45__cpo5beginE - _ZN39_INTERNAL_5009e5c3_4_k_cu_2c3fac42_78144cuda3std6ranges3__45__cpo9iter_moveE)
_ZN39_INTERNAL_5009e5c3_4_k_cu_2c3fac42_78144cuda3std6ranges3__45__cpo9iter_moveE:
	.zero		1
	.type		_ZN39_INTERNAL_5009e5c3_4_k_cu_2c3fac42_78144cuda3std3__45__cpo5beginE,@object
	.size		_ZN39_INTERNAL_5009e5c3_4_k_cu_2c3fac42_78144cuda3std3__45__cpo5beginE,(_ZN39_INTERNAL_5009e5c3_4_k_cu_2c3fac42_78144cuda3std3__441_GLOBAL__N__5009e5c3_4_k_cu_2c3fac42_78146ignoreE - _ZN39_INTERNAL_5009e5c3_4_k_cu_2c3fac42_78144cuda3std3__45__cpo5beginE)
_ZN39_INTERNAL_5009e5c3_4_k_cu_2c3fac42_78144cuda3std3__45__cpo5beginE:
	.zero		1
	.type		_ZN39_INTERNAL_5009e5c3_4_k_cu_2c3fac42_78144cuda3std3__441_GLOBAL__N__5009e5c3_4_k_cu_2c3fac42_78146ignoreE,@object
	.size		_ZN39_INTERNAL_5009e5c3_4_k_cu_2c3fac42_78144cuda3std3__441_GLOBAL__N__5009e5c3_4_k_cu_2c3fac42_78146ignoreE,(_ZN39_INTERNAL_5009e5c3_4_k_cu_2c3fac42_78144cute7productE - _ZN39_INTERNAL_5009e5c3_4_k_cu_2c3fac42_78144cuda3std3__441_GLOBAL__N__5009e5c3_4_k_cu_2c3fac42_78146ignoreE)
_ZN39_INTERNAL_5009e5c3_4_k_cu_2c3fac42_78144cuda3std3__441_GLOBAL__N__5009e5c3_4_k_cu_2c3fac42_78146ignoreE:
	.zero		1
	.type		_ZN39_INTERNAL_5009e5c3_4_k_cu_2c3fac42_78144cute7productE,@object
	.size		_ZN39_INTERNAL_5009e5c3_4_k_cu_2c3fac42_78144cute7productE,(_ZN39_INTERNAL_5009e5c3_4_k_cu_2c3fac42_78144cuda3std3__45__cpo3endE - _ZN39_INTERNAL_5009e5c3_4_k_cu_2c3fac42_78144cute7productE)
_ZN39_INTERNAL_5009e5c3_4_k_cu_2c3fac42_78144cute7productE:
	.zero		1
	.type		_ZN39_INTERNAL_5009e5c3_4_k_cu_2c3fac42_78144cuda3std3__45__cpo3endE,@object
	.size		_ZN39_INTERNAL_5009e5c3_4_k_cu_2c3fac42_78144cuda3std3__45__cpo3endE,(_ZN39_INTERNAL_5009e5c3_4_k_cu_2c3fac42_78144cuda3std3__419piecewise_constructE - _ZN39_INTERNAL_5009e5c3_4_k_cu_2c3fac42_78144cuda3std3__45__cpo3endE)
_ZN39_INTERNAL_5009e5c3_4_k_cu_2c3fac42_78144cuda3std3__45__cpo3endE:
	.zero		1
	.type		_ZN39_INTERNAL_5009e5c3_4_k_cu_2c3fac42_78144cuda3std3__419piecewise_constructE,@object
	.size		_ZN39_INTERNAL_5009e5c3_4_k_cu_2c3fac42_78144cuda3std3__419piecewise_constructE,(_ZN39_INTERNAL_5009e5c3_4_k_cu_2c3fac42_78144cuda3std3__45__cpo4cendE - _ZN39_INTERNAL_5009e5c3_4_k_cu_2c3fac42_78144cuda3std3__419piecewise_constructE)
_ZN39_INTERNAL_5009e5c3_4_k_cu_2c3fac42_78144cuda3std3__419piecewise_constructE:
	.zero		1
	.type		_ZN39_INTERNAL_5009e5c3_4_k_cu_2c3fac42_78144cuda3std3__45__cpo4cendE,@object
	.size		_ZN39_INTERNAL_5009e5c3_4_k_cu_2c3fac42_78144cuda3std3__45__cpo4cendE,(_ZN39_INTERNAL_5009e5c3_4_k_cu_2c3fac42_78144cuda3std6ranges3__45__cpo4swapE - _ZN39_INTERNAL_5009e5c3_4_k_cu_2c3fac42_78144cuda3std3__45__cpo4cendE)
_ZN39_INTERNAL_5009e5c3_4_k_cu_2c3fac42_78144cuda3std3__45__cpo4cendE:
	.zero		1
	.type		_ZN39_INTERNAL_5009e5c3_4_k_cu_2c3fac42_78144cuda3std6ranges3__45__cpo4swapE,@object
	.size		_ZN39_INTERNAL_5009e5c3_4_k_cu_2c3fac42_78144cuda3std6ranges3__45__cpo4swapE,(.L_10 - _ZN39_INTERNAL_5009e5c3_4_k_cu_2c3fac42_78144cuda3std6ranges3__45__cpo4swapE)
_ZN39_INTERNAL_5009e5c3_4_k_cu_2c3fac42_78144cuda3std6ranges3__45__cpo4swapE:
	.zero		1
.L_10:


//--------------------- .nv.constant0._ZN7cutlass13device_kernelINS_4gemm6kernel13GemmUniversalIN4cute5tupleIJiiiiEEENS1_10collective13CollectiveMmaINS1_35MainloopSm100TmaUmmaWarpSpecializedILi4ELi2ELi2ENS5_IJNS4_1CILi1EEESB_SB_EEEEENS5_IJNSA_ILi128EEENSA_ILi256EEENSA_ILi32EEEEEENS_10bfloat16_tENS5_IJlSB_lEEESI_SJ_NS4_8TiledMMAINS4_8MMA_AtomIJNS4_20SM100_MMA_F16BF16_SSISI_SI_fLi128ELi256ELNS4_4UMMA5MajorE0ELSO_0ELNSN_7ScaleInE0ELSP_0EEEEEENS4_6LayoutISC_NS5_IJNSA_ILi0EEEST_ST_EEEEENS5_IJNS4_10UnderscoreESW_SW_EEEEENS4_13SM90_TMA_LOADENS4_14ComposedLayoutINS4_7SwizzleILi2ELi4ELi3EEENS4_18smem_ptr_flag_bitsILi16EEENSS_INS5_IJNSA_ILi8EEESG_EEENS5_IJSG_SB_EEEEEEEvNS4_8identityESZ_S19_vS1A_EENS_8epilogue10collective18CollectiveEpilogueINS1C_23Sm100TmaWarpSpecializedILi4ELi2ELi64ELb1ELb0EEEJSH_NS5_IJNSS_ISE_SB_EENSS_INSA_ILi64EEESB_EEEEESI_SJ_SI_SJ_NS1C_6fusion15FusionCallbacksIS1G_NS1L_17LinearCombinationISI_fSI_fLNS_15FloatRoundStyleE2EEESH_S1K_JEEENS4_5SM1004TMEM4LOAD26SM100_TMEM_LOAD_32dp32b64xESZ_NS10_INS11_ILi3ELi4ELi3EEES14_NSS_INS5_IJS15_S1I_EEENS5_IJS1I_SB_EEEEEEENS4_39AutoVectorizingCopyWithAssumedAlignmentILi128EEENS4_14SM90_TMA_STOREES1Z_S21_S21_EEEvvEEEEvNT_6ParamsE --------------------------
	.section	.nv.constant0._ZN7cutlass13device_kernelINS_4gemm6kernel13GemmUniversalIN4cute5tupleIJiiiiEEENS1_10collective13CollectiveMmaINS1_35MainloopSm100TmaUmmaWarpSpecializedILi4ELi2ELi2ENS5_IJNS4_1CILi1EEESB_SB_EEEEENS5_IJNSA_ILi128EEENSA_ILi256EEENSA_ILi32EEEEEENS_10bfloat16_tENS5_IJlSB_lEEESI_SJ_NS4_8TiledMMAINS4_8MMA_AtomIJNS4_20SM100_MMA_F16BF16_SSISI_SI_fLi128ELi256ELNS4_4UMMA5MajorE0ELSO_0ELNSN_7ScaleInE0ELSP_0EEEEEENS4_6LayoutISC_NS5_IJNSA_ILi0EEEST_ST_EEEEENS5_IJNS4_10UnderscoreESW_SW_EEEEENS4_13SM90_TMA_LOADENS4_14ComposedLayoutINS4_7SwizzleILi2ELi4ELi3EEENS4_18smem_ptr_flag_bitsILi16EEENSS_INS5_IJNSA_ILi8EEESG_EEENS5_IJSG_SB_EEEEEEEvNS4_8identityESZ_S19_vS1A_EENS_8epilogue10collective18CollectiveEpilogueINS1C_23Sm100TmaWarpSpecializedILi4ELi2ELi64ELb1ELb0EEEJSH_NS5_IJNSS_ISE_SB_EENSS_INSA_ILi64EEESB_EEEEESI_SJ_SI_SJ_NS1C_6fusion15FusionCallbacksIS1G_NS1L_17LinearCombinationISI_fSI_fLNS_15FloatRoundStyleE2EEESH_S1K_JEEENS4_5SM1004TMEM4LOAD26SM100_TMEM_LOAD_32dp32b64xESZ_NS10_INS11_ILi3ELi4ELi3EEES14_NSS_INS5_IJS15_S1I_EEENS5_IJS1I_SB_EEEEEEENS4_39AutoVectorizingCopyWithAssumedAlignmentILi128EEENS4_14SM90_TMA_STOREES1Z_S21_S21_EEEvvEEEEvNT_6ParamsE,"a",@progbits
	.sectionflags	@""
	.align	4
.nv.constant0._ZN7cutlass13device_kernelINS_4gemm6kernel13GemmUniversalIN4cute5tupleIJiiiiEEENS1_10collective13CollectiveMmaINS1_35MainloopSm100TmaUmmaWarpSpecializedILi4ELi2ELi2ENS5_IJNS4_1CILi1EEESB_SB_EEEEENS5_IJNSA_ILi128EEENSA_ILi256EEENSA_ILi32EEEEEENS_10bfloat16_tENS5_IJlSB_lEEESI_SJ_NS4_8TiledMMAINS4_8MMA_AtomIJNS4_20SM100_MMA_F16BF16_SSISI_SI_fLi128ELi256ELNS4_4UMMA5MajorE0ELSO_0ELNSN_7ScaleInE0ELSP_0EEEEEENS4_6LayoutISC_NS5_IJNSA_ILi0EEEST_ST_EEEEENS5_IJNS4_10UnderscoreESW_SW_EEEEENS4_13SM90_TMA_LOADENS4_14ComposedLayoutINS4_7SwizzleILi2ELi4ELi3EEENS4_18smem_ptr_flag_bitsILi16EEENSS_INS5_IJNSA_ILi8EEESG_EEENS5_IJSG_SB_EEEEEEEvNS4_8identityESZ_S19_vS1A_EENS_8epilogue10collective18CollectiveEpilogueINS1C_23Sm100TmaWarpSpecializedILi4ELi2ELi64ELb1ELb0EEEJSH_NS5_IJNSS_ISE_SB_EENSS_INSA_ILi64EEESB_EEEEESI_SJ_SI_SJ_NS1C_6fusion15FusionCallbacksIS1G_NS1L_17LinearCombinationISI_fSI_fLNS_15FloatRoundStyleE2EEESH_S1K_JEEENS4_5SM1004TMEM4LOAD26SM100_TMEM_LOAD_32dp32b64xESZ_NS10_INS11_ILi3ELi4ELi3EEES14_NSS_INS5_IJS15_S1I_EEENS5_IJS1I_SB_EEEEEEENS4_39AutoVectorizingCopyWithAssumedAlignmentILi128EEENS4_14SM90_TMA_STOREES1Z_S21_S21_EEEvvEEEEvNT_6ParamsE:
	.zero		2944


//--------------------- SYMBOLS --------------------------

	.type		.nv.reservedSmem.offset0,@object
	.size		.nv.reservedSmem.offset0,0x4
	.type		.nv.reservedSmem.cap,@object
	.size		.nv.reservedSmem.cap,0x4
	.type		__assertfail,@function
